// auto-generated by cutlass_sweep.gemm — config: {"arch": "sm_90", "cluster_m": 1, "cluster_n": 1, "dtype": "tf32", "dtype_b": "tf32", "layout": "nt", "stages": 4, "tile_k": 128, "tile_m": 256, "tile_n": 256}
#include "cutlass/cutlass.h"
#include "cutlass/gemm/collective/collective_builder.hpp"
#include "cutlass/gemm/device/gemm_universal_adapter.h"
#include "cutlass/gemm/kernel/gemm_universal.hpp"
#include "cutlass/epilogue/collective/collective_builder.hpp"

using ElemA = cutlass::tfloat32_t;
using ElemB = cutlass::tfloat32_t;
using ElemCD = cutlass::tfloat32_t;
using Acc  = float;
using TileShape    = cute::Shape<cute::_256, cute::_256, cute::_128>;
using ClusterShape = cute::Shape<cute::_1, cute::_1, cute::_1>;

using CollectiveEpilogue = typename cutlass::epilogue::collective::CollectiveBuilder<
    cutlass::arch::Sm90, cutlass::arch::OpClassTensorOp,
    TileShape, ClusterShape,
    cutlass::epilogue::collective::EpilogueTileAuto,
    Acc, Acc,
    ElemCD, cutlass::layout::RowMajor, 128 / cutlass::sizeof_bits<ElemCD>::value,
    ElemCD, cutlass::layout::RowMajor, 128 / cutlass::sizeof_bits<ElemCD>::value,
    cutlass::epilogue::collective::EpilogueScheduleAuto
  >::CollectiveOp;

using CollectiveMainloop = typename cutlass::gemm::collective::CollectiveBuilder<
    cutlass::arch::Sm90, cutlass::arch::OpClassTensorOp,
    ElemA, cutlass::layout::RowMajor, 128 / cutlass::sizeof_bits<ElemA>::value,
    ElemB, cutlass::layout::ColumnMajor, 128 / cutlass::sizeof_bits<ElemB>::value,
    Acc,
    TileShape, ClusterShape,
    cutlass::gemm::collective::StageCount<4>,
    cutlass::gemm::collective::KernelScheduleAuto
  >::CollectiveOp;

using GemmKernel = cutlass::gemm::kernel::GemmUniversal<
    cute::Shape<int,int,int,int>,
    CollectiveMainloop,
    CollectiveEpilogue
>;
using Gemm = cutlass::gemm::device::GemmUniversalAdapter<GemmKernel>;

// Force the device kernel symbol into the cubin without needing a host main.
auto* _anchor = &cutlass::device_kernel<GemmKernel>;


// ===== COMPILED SASS (sm_90a) =====

	.target	sm_90a

	.elftype	@"ET_EXEC"


//--------------------- .note.nv.tkinfo           --------------------------
	.section	.note.nv.tkinfo,"",@"SHT_NOTE"
	.sectionflags	@"SHF_NOTE_NV_TKINFO"
	.tkinfo
        /*0018*/ 	.word	0x00000002
        /*0030*/ 	.string	""
        /*0030*/ 	.string	"ptxas"
        /*0030*/ 	.string	"Cuda compilation tools, release 13.0, V13.0.88"
        /*0030*/ 	.string	"Build cuda_13.0.r13.0/compiler.36424714_0"
        /*0030*/ 	.string	"-arch sm_90a -m 64 "



//--------------------- .note.nv.cuinfo           --------------------------
	.section	.note.nv.cuinfo,"",@"SHT_NOTE"
	.sectionflags	@"SHF_NOTE_NV_CUINFO"
        /*0018*/ 	.short	0x0002
        /*001a*/ 	.short	0x005a
        /*001c*/ 	.short	0x0082
	.zero		2


//--------------------- .nv.info                  --------------------------
	.section	.nv.info,"",@"SHT_CUDA_INFO"
	.align	4


	//----- nvinfo : EIATTR_REGCOUNT
	.align		4
        /*0000*/ 	.byte	0x04, 0x2f
        /*0002*/ 	.short	(.L_15 - .L_14)
	.align		4
.L_14:
        /*0004*/ 	.word	index@(_ZN7cutlass13device_kernelINS_4gemm6kernel13GemmUniversalIN4cute5tupleIJiiiiEEENS1_10collective13CollectiveMmaINS1_34MainloopSm90TmaGmmaWarpSpecializedILi4ENS5_IJNS4_1CILi1EEESB_SB_EEENS1_35KernelTmaWarpSpecializedCooperativeEEENS5_IJNSA_ILi256EEESF_NSA_ILi128EEEEEENS_10tfloat32_tENS5_IJlSB_lEEESI_SJ_NS4_8TiledMMAINS4_8MMA_AtomIJNS4_4SM904GMMA30MMA_64x256x8_F32TF32TF32_SS_TNILNSN_7ScaleInE1ELSP_1EEEEEENS4_6LayoutINS5_IJNSA_ILi2EEESB_SB_EEENS5_IJSB_NSA_ILi0EEESV_EEEEENS5_IJNS4_10UnderscoreESY_SY_EEEEENS4_13SM90_TMA_LOADENS4_14ComposedLayoutINS4_7SwizzleILi3ELi4ELi3EEENS4_18smem_ptr_flag_bitsILi32EEENSS_INS5_IJNSA_ILi8EEENSA_ILi32EEEEEENS5_IJS18_SB_EEEEEEEvNS4_8identityES11_S1C_vS1D_EENS_8epilogue10collective6detail29Sm90TmaWarpSpecializedAdapterINS1G_15DefaultEpilogueISI_SJ_SJ_NS1F_6thread17LinearCombinationISI_Li1EffLNS1K_9ScaleType4KindE0ELNS_15FloatRoundStyleE2ESI_EENS1_15EpilogueDefaultEEEEEvvEEEEvNT_6ParamsE)
        /*0008*/ 	.word	0x000000a8


	//----- nvinfo : EIATTR_FRAME_SIZE
	.align		4
.L_15:
        /*000c*/ 	.byte	0x04, 0x11
        /*000e*/ 	.short	(.L_17 - .L_16)
	.align		4
.L_16:
        /*0010*/ 	.word	index@(_ZN7cutlass13device_kernelINS_4gemm6kernel13GemmUniversalIN4cute5tupleIJiiiiEEENS1_10collective13CollectiveMmaINS1_34MainloopSm90TmaGmmaWarpSpecializedILi4ENS5_IJNS4_1CILi1EEESB_SB_EEENS1_35KernelTmaWarpSpecializedCooperativeEEENS5_IJNSA_ILi256EEESF_NSA_ILi128EEEEEENS_10tfloat32_tENS5_IJlSB_lEEESI_SJ_NS4_8TiledMMAINS4_8MMA_AtomIJNS4_4SM904GMMA30MMA_64x256x8_F32TF32TF32_SS_TNILNSN_7ScaleInE1ELSP_1EEEEEENS4_6LayoutINS5_IJNSA_ILi2EEESB_SB_EEENS5_IJSB_NSA_ILi0EEESV_EEEEENS5_IJNS4_10UnderscoreESY_SY_EEEEENS4_13SM90_TMA_LOADENS4_14ComposedLayoutINS4_7SwizzleILi3ELi4ELi3EEENS4_18smem_ptr_flag_bitsILi32EEENSS_INS5_IJNSA_ILi8EEENSA_ILi32EEEEEENS5_IJS18_SB_EEEEEEEvNS4_8identityES11_S1C_vS1D_EENS_8epilogue10collective6detail29Sm90TmaWarpSpecializedAdapterINS1G_15DefaultEpilogueISI_SJ_SJ_NS1F_6thread17LinearCombinationISI_Li1EffLNS1K_9ScaleType4KindE0ELNS_15FloatRoundStyleE2ESI_EENS1_15EpilogueDefaultEEEEEvvEEEEvNT_6ParamsE)
        /*0014*/ 	.word	0x000017d8


	//----- nvinfo : EIATTR_MIN_STACK_SIZE
	.align		4
.L_17:
        /*0018*/ 	.byte	0x04, 0x12
        /*001a*/ 	.short	(.L_19 - .L_18)
	.align		4
.L_18:
        /*001c*/ 	.word	index@(_ZN7cutlass13device_kernelINS_4gemm6kernel13GemmUniversalIN4cute5tupleIJiiiiEEENS1_10collective13CollectiveMmaINS1_34MainloopSm90TmaGmmaWarpSpecializedILi4ENS5_IJNS4_1CILi1EEESB_SB_EEENS1_35KernelTmaWarpSpecializedCooperativeEEENS5_IJNSA_ILi256EEESF_NSA_ILi128EEEEEENS_10tfloat32_tENS5_IJlSB_lEEESI_SJ_NS4_8TiledMMAINS4_8MMA_AtomIJNS4_4SM904GMMA30MMA_64x256x8_F32TF32TF32_SS_TNILNSN_7ScaleInE1ELSP_1EEEEEENS4_6LayoutINS5_IJNSA_ILi2EEESB_SB_EEENS5_IJSB_NSA_ILi0EEESV_EEEEENS5_IJNS4_10UnderscoreESY_SY_EEEEENS4_13SM90_TMA_LOADENS4_14ComposedLayoutINS4_7SwizzleILi3ELi4ELi3EEENS4_18smem_ptr_flag_bitsILi32EEENSS_INS5_IJNSA_ILi8EEENSA_ILi32EEEEEENS5_IJS18_SB_EEEEEEEvNS4_8identityES11_S1C_vS1D_EENS_8epilogue10collective6detail29Sm90TmaWarpSpecializedAdapterINS1G_15DefaultEpilogueISI_SJ_SJ_NS1F_6thread17LinearCombinationISI_Li1EffLNS1K_9ScaleType4KindE0ELNS_15FloatRoundStyleE2ESI_EENS1_15EpilogueDefaultEEEEEvvEEEEvNT_6ParamsE)
        /*0020*/ 	.word	0x000017d8
.L_19:


//--------------------- .nv.compat                --------------------------
	.section	.nv.compat,"",@"SHT_CUDA_COMPAT_INFO"
	.align	4
        /*0000*/ 	.byte	0x02, 0x09, 0x01, 0x00, 0x02, 0x02, 0x04, 0x00, 0x02, 0x05, 0x05, 0x00, 0x03, 0x07, 0x01, 0x01
        /*0010*/ 	.byte	0x02, 0x03, 0x01, 0x00, 0x02, 0x06, 0x01, 0x00, 0x04, 0x0b, 0x08, 0x00, 0x00, 0x00, 0x00, 0x00
        /*0020*/ 	.byte	0x00, 0x00, 0x00, 0x00


//--------------------- .nv.info._ZN7cutlass13device_kernelINS_4gemm6kernel13GemmUniversalIN4cute5tupleIJiiiiEEENS1_10collective13CollectiveMmaINS1_34MainloopSm90TmaGmmaWarpSpecializedILi4ENS5_IJNS4_1CILi1EEESB_SB_EEENS1_35KernelTmaWarpSpecializedCooperativeEEENS5_IJNSA_ILi256EEESF_NSA_ILi128EEEEEENS_10tfloat32_tENS5_IJlSB_lEEESI_SJ_NS4_8TiledMMAINS4_8MMA_AtomIJNS4_4SM904GMMA30MMA_64x256x8_F32TF32TF32_SS_TNILNSN_7ScaleInE1ELSP_1EEEEEENS4_6LayoutINS5_IJNSA_ILi2EEESB_SB_EEENS5_IJSB_NSA_ILi0EEESV_EEEEENS5_IJNS4_10UnderscoreESY_SY_EEEEENS4_13SM90_TMA_LOADENS4_14ComposedLayoutINS4_7SwizzleILi3ELi4ELi3EEENS4_18smem_ptr_flag_bitsILi32EEENSS_INS5_IJNSA_ILi8EEENSA_ILi32EEEEEENS5_IJS18_SB_EEEEEEEvNS4_8identityES11_S1C_vS1D_EENS_8epilogue10collective6detail29Sm90TmaWarpSpecializedAdapterINS1G_15DefaultEpilogueISI_SJ_SJ_NS1F_6thread17LinearCombinationISI_Li1EffLNS1K_9ScaleType4KindE0ELNS_15FloatRoundStyleE2ESI_EENS1_15EpilogueDefaultEEEEEvvEEEEvNT_6ParamsE --------------------------
	.section	.nv.info._ZN7cutlass13device_kernelINS_4gemm6kernel13GemmUniversalIN4cute5tupleIJiiiiEEENS1_10collective13CollectiveMmaINS1_34MainloopSm90TmaGmmaWarpSpecializedILi4ENS5_IJNS4_1CILi1EEESB_SB_EEENS1_35KernelTmaWarpSpecializedCooperativeEEENS5_IJNSA_ILi256EEESF_NSA_ILi128EEEEEENS_10tfloat32_tENS5_IJlSB_lEEESI_SJ_NS4_8TiledMMAINS4_8MMA_AtomIJNS4_4SM904GMMA30MMA_64x256x8_F32TF32TF32_SS_TNILNSN_7ScaleInE1ELSP_1EEEEEENS4_6LayoutINS5_IJNSA_ILi2EEESB_SB_EEENS5_IJSB_NSA_ILi0EEESV_EEEEENS5_IJNS4_10UnderscoreESY_SY_EEEEENS4_13SM90_TMA_LOADENS4_14ComposedLayoutINS4_7SwizzleILi3ELi4ELi3EEENS4_18smem_ptr_flag_bitsILi32EEENSS_INS5_IJNSA_ILi8EEENSA_ILi32EEEEEENS5_IJS18_SB_EEEEEEEvNS4_8identityES11_S1C_vS1D_EENS_8epilogue10collective6detail29Sm90TmaWarpSpecializedAdapterINS1G_15DefaultEpilogueISI_SJ_SJ_NS1F_6thread17LinearCombinationISI_Li1EffLNS1K_9ScaleType4KindE0ELNS_15FloatRoundStyleE2ESI_EENS1_15EpilogueDefaultEEEEEvvEEEEvNT_6ParamsE,"",@"SHT_CUDA_INFO"
	.sectionflags	@""
	.align	4


	//----- nvinfo : EIATTR_CUDA_API_VERSION
	.align		4
        /*0000*/ 	.byte	0x04, 0x37
        /*0002*/ 	.short	(.L_21 - .L_20)
.L_20:
        /*0004*/ 	.word	0x00000082


	//----- nvinfo : EIATTR_KPARAM_INFO
	.align		4
.L_21:
        /*0008*/ 	.byte	0x04, 0x17
        /*000a*/ 	.short	(.L_23 - .L_22)
.L_22:
        /*000c*/ 	.word	0x00000000
        /*0010*/ 	.short	0x0000
        /*0012*/ 	.short	0x0070
        /*0014*/ 	.byte	0x00, 0xf0, 0x01, 0x10


	//----- nvinfo : EIATTR_SPARSE_MMA_MASK
	.align		4
.L_23:
        /*0018*/ 	.byte	0x03, 0x50
        /*001a*/ 	.short	0x0000


	//----- nvinfo : EIATTR_MAXREG_COUNT
	.align		4
        /*001c*/ 	.byte	0x03, 0x1b
        /*001e*/ 	.short	0x00a8


	//----- nvinfo : EIATTR_NUM_BARRIERS
	.align		4
        /*0020*/ 	.byte	0x02, 0x4c
        /*0022*/ 	.byte	0x01
	.zero		1


	//----- nvinfo : EIATTR_EXTERNS
	.align		4
        /*0024*/ 	.byte	0x04, 0x0f
        /*0026*/ 	.short	(.L_25 - .L_24)


	//   ....[0]....
	.align		4
.L_24:
        /*0028*/ 	.word	index@(__assertfail)


	//----- nvinfo : EIATTR_ANNOTATIONS
	.align		4
.L_25:
        /*002c*/ 	.byte	0x04, 0x55
        /*002e*/ 	.short	(.L_27 - .L_26)


	//   ....[0]....
.L_26:
        /*0030*/ 	.word	0x00000001
        /*0034*/ 	.byte	0xa0, 0x06, 0x00, 0x00, 0x01, 0x00, 0x00, 0x00, 0xa0, 0x14, 0x00, 0x00, 0x01, 0x00, 0x00, 0x00
        /* <DEDUP_REMOVED lines=2721> */
        /*aa54*/ 	.byte	0xa0, 0x24, 0x03, 0x00, 0x01, 0x00, 0x00, 0x00, 0x40, 0x26, 0x03, 0x00


	//----- nvinfo : EIATTR_MERCURY_ISA_VERSION
	.align		4
.L_27:
        /*aa60*/ 	.byte	0x03, 0x5f
        /*aa62*/ 	.short	0x0101


	//----- nvinfo : EIATTR_INT_WARP_WIDE_INSTR_OFFSETS
	.align		4
        /*aa64*/ 	.byte	0x04, 0x31
        /*aa66*/ 	.short	(.L_29 - .L_28)


	//   ....[0]....
.L_28:
        /*aa68*/ 	.word	0x00000500


	//   ....[1]....
        /*aa6c*/ 	.word	0x00000510


	//   ....[2]....
        /*aa70*/ 	.word	0x000005a0


	//----- nvinfo : EIATTR_COOP_GROUP_MASK_REGIDS
	.align		4
.L_29:
        /*aa74*/ 	.byte	0x04, 0x29
        /*aa76*/ 	.short	(.L_31 - .L_30)


	//   ....[0]....
.L_30:
        /*aa78*/ 	.word	0xffffffff


	//   ....[1]....
        /*aa7c*/ 	.word	0xffffffff


	//   ....[2]....
        /*aa80*/ 	.word	0xffffffff


	//   ....[3]....
        /*aa84*/ 	.word	0xffffffff


	//   ....[4]....
        /*aa88*/ 	.word	0xffffffff


	//----- nvinfo : EIATTR_COOP_GROUP_INSTR_OFFSETS
	.align		4
.L_31:
        /*aa8c*/ 	.byte	0x04, 0x28
        /*aa8e*/ 	.short	(.L_33 - .L_32)


	//   ....[0]....
.L_32:
        /*aa90*/ 	.word	0x00000070


	//   ....[1]....
        /*aa94*/ 	.word	0x00000080


	//   ....[2]....
        /*aa98*/ 	.word	0x000001a0


	//   ....[3]....
        /*aa9c*/ 	.word	0x000003b0


	//   ....[4]....
        /*aaa0*/ 	.word	0x00001160


	//----- nvinfo : EIATTR_REG_RECONFIG
	.align		4
.L_33:
        /*aaa4*/ 	.byte	0x01, 0x54
	.zero		2


	//----- nvinfo : EIATTR_SYSCALL_OFFSETS
	.align		4
        /*aaa8*/ 	.byte	0x04, 0x46
        /*aaaa*/ 	.short	(.L_35 - .L_34)


	//   ....[0]....
.L_34:
        /*aaac*/ 	.word	0x00001310


	//----- nvinfo : EIATTR_MBARRIER_INSTR_OFFSETS
	.align		4
.L_35:
        /*aab0*/ 	.byte	0x04, 0x39
        /*aab2*/ 	.short	(.L_37 - .L_36)


	//   ....[0]....
.L_36:
        /*aab4*/ 	.word	0x00000320
        /*aab8*/ 	.word	0x000000ff
        /*aabc*/ 	.word	0x00000000
        /*aac0*/ 	.short	0x0100
        /*aac2*/ 	.byte	0x08
	.zero		1


	//   ....[1]....
        /*aac4*/ 	.word	0x00000330
        /*aac8*/ 	.word	0x000000ff
        /*aacc*/ 	.word	0x00000020
        /*aad0*/ 	.short	0x0100
        /*aad2*/ 	.byte	0x08
	.zero		1


	//   ....[2]....
        /*aad4*/ 	.word	0x00000340
        /*aad8*/ 	.word	0x000000ff
        /*aadc*/ 	.word	0x00000008
        /*aae0*/ 	.short	0x0100
        /*aae2*/ 	.byte	0x08
	.zero		1


	//   ....[3]....
        /*aae4*/ 	.word	0x00000350
        /*aae8*/ 	.word	0x000000ff
        /*aaec*/ 	.word	0x00000028
        /*aaf0*/ 	.short	0x0100
        /*aaf2*/ 	.byte	0x08
	.zero		1


	//   ....[4]....
        /*aaf4*/ 	.word	0x00000360
        /*aaf8*/ 	.word	0x000000ff
        /*aafc*/ 	.word	0x00000010
        /*ab00*/ 	.short	0x0100
        /*ab02*/ 	.byte	0x08
	.zero		1


	//   ....[5]....
        /*ab04*/ 	.word	0x00000370
        /*ab08*/ 	.word	0x000000ff
        /*ab0c*/ 	.word	0x00000030
        /*ab10*/ 	.short	0x0100
        /*ab12*/ 	.byte	0x08
	.zero		1


	//   ....[6]....
        /*ab14*/ 	.word	0x00000380
        /*ab18*/ 	.word	0x000000ff
        /*ab1c*/ 	.word	0x00000018
        /*ab20*/ 	.short	0x0100
        /*ab22*/ 	.byte	0x08
	.zero		1


	//   ....[7]....
        /*ab24*/ 	.word	0x00000390
        /*ab28*/ 	.word	0x000000ff
        /*ab2c*/ 	.word	0x00000038
        /*ab30*/ 	.short	0x0100
        /*ab32*/ 	.byte	0x08
	.zero		1


	//   ....[8]....
        /*ab34*/ 	.word	0x00000610
        /*ab38*/ 	.word	0x000000ff
        /*ab3c*/ 	.word	0x00000050
        /*ab40*/ 	.short	0x0100
        /*ab42*/ 	.byte	0x10
	.zero		1


	//   ....[9]....
        /*ab44*/ 	.word	0x000006b0
        /*ab48*/ 	.word	0x000000ff
        /*ab4c*/ 	.word	0x00000058
        /*ab50*/ 	.short	0x0100
        /*ab52*/ 	.byte	0x10
	.zero		1


	//   ....[10]....
        /*ab54*/ 	.word	0x000013b0
        /*ab58*/ 	.word	0x00000003
        /*ab5c*/ 	.word	0x00000000
        /*ab60*/ 	.short	0x010a
        /*ab62*/ 	.byte	0x3f
	.zero		1


	//   ....[11]....
        /*ab64*/ 	.word	0x000013f0
        /*ab68*/ 	.word	0x00000003
        /*ab6c*/ 	.word	0x00000000
        /*ab70*/ 	.short	0x010a
        /*ab72*/ 	.byte	0x3f
	.zero		1


	//   ....[12]....
        /*ab74*/ 	.word	0x000109a0
        /*ab78*/ 	.word	0x000000ff
        /*ab7c*/ 	.word	0x00000000
        /*ab80*/ 	.short	0x010a
        /*ab82*/ 	.byte	0x0a
	.zero		1


	//   ....[13]....
        /*ab84*/ 	.word	0x000109e0
        /*ab88*/ 	.word	0x000000ff
        /*ab8c*/ 	.word	0x00000000
        /*ab90*/ 	.short	0x010a
        /*ab92*/ 	.byte	0x0a
	.zero		1


	//   ....[14]....
        /*ab94*/ 	.word	0x00020a50
        /*ab98*/ 	.word	0x000000ff
        /*ab9c*/ 	.word	0x00000000
        /*aba0*/ 	.short	0x0101
        /*aba2*/ 	.byte	0x08
	.zero		1


	//   ....[15]....
        /*aba4*/ 	.word	0x00020c40
        /*aba8*/ 	.word	0x000000ff
        /*abac*/ 	.word	0x00000000
        /*abb0*/ 	.short	0x0101
        /*abb2*/ 	.byte	0x04
	.zero		1


	//   ....[16]....
        /*abb4*/ 	.word	0x00032000
        /*abb8*/ 	.word	0x0000000e
        /*abbc*/ 	.word	0x00000020
        /*abc0*/ 	.short	0x010a
        /*abc2*/ 	.byte	0x3f
	.zero		1


	//   ....[17]....
        /*abc4*/ 	.word	0x000325d0
        /*abc8*/ 	.word	0x00000002
        /*abcc*/ 	.word	0x00000058
        /*abd0*/ 	.short	0x0101
        /*abd2*/ 	.byte	0x3f
	.zero		1


	//   ....[18]....
        /*abd4*/ 	.word	0x00032d50
        /*abd8*/ 	.word	0x00000005
        /*abdc*/ 	.word	0x00000000
        /*abe0*/ 	.short	0x010a
        /*abe2*/ 	.byte	0x3f
	.zero		1


	//   ....[19]....
        /*abe4*/ 	.word	0x00032de0
        /*abe8*/ 	.word	0x00000005
        /*abec*/ 	.word	0x00000000
        /*abf0*/ 	.short	0x010a
        /*abf2*/ 	.byte	0x3f
	.zero		1


	//   ....[20]....
        /*abf4*/ 	.word	0x00032e70
        /*abf8*/ 	.word	0x00000005
        /*abfc*/ 	.word	0x00000000
        /*ac00*/ 	.short	0x010a
        /*ac02*/ 	.byte	0x3f
	.zero		1


	//   ....[21]....
        /*ac04*/ 	.word	0x00032f00
        /*ac08*/ 	.word	0x00000003
        /*ac0c*/ 	.word	0x00000000
        /*ac10*/ 	.short	0x010a
        /*ac12*/ 	.byte	0x3f
	.zero		1


	//   ....[22]....
        /*ac14*/ 	.word	0x00032f60
        /*ac18*/ 	.word	0x00000003
        /*ac1c*/ 	.word	0x00000000
        /*ac20*/ 	.short	0x010a
        /*ac22*/ 	.byte	0x3f
	.zero		1


	//   ....[23]....
        /*ac24*/ 	.word	0x00032fc0
        /*ac28*/ 	.word	0x00000004
        /*ac2c*/ 	.word	0x00000000
        /*ac30*/ 	.short	0x010a
        /*ac32*/ 	.byte	0x3f
	.zero		1


	//   ....[24]....
        /*ac34*/ 	.word	0x00033090
        /*ac38*/ 	.word	0x0000000e
        /*ac3c*/ 	.word	0x00000020
        /*ac40*/ 	.short	0x010a
        /*ac42*/ 	.byte	0x3f
	.zero		1


	//   ....[25]....
        /*ac44*/ 	.word	0x00033160
        /*ac48*/ 	.word	0x00000005
        /*ac4c*/ 	.word	0x00000000
        /*ac50*/ 	.short	0x010a
        /*ac52*/ 	.byte	0x3f
	.zero		1


	//   ....[26]....
        /*ac54*/ 	.word	0x000331b0
        /*ac58*/ 	.word	0x00000005
        /*ac5c*/ 	.word	0x00000000
        /*ac60*/ 	.short	0x010a
        /*ac62*/ 	.byte	0x3f
	.zero		1


	//   ....[27]....
        /*ac64*/ 	.word	0x00033200
        /*ac68*/ 	.word	0x00000005
        /*ac6c*/ 	.word	0x00000000
        /*ac70*/ 	.short	0x010a
        /*ac72*/ 	.byte	0x3f
	.zero		1


	//----- nvinfo : EIATTR_NUM_MBARRIERS
	.align		4
.L_37:
        /*ac74*/ 	.byte	0x03, 0x38
        /*ac76*/ 	.short	0x000a


	//----- nvinfo : EIATTR_EXIT_INSTR_OFFSETS
	.align		4
        /*ac78*/ 	.byte	0x04, 0x1c
        /*ac7a*/ 	.short	(.L_39 - .L_38)


	//   ....[0]....
.L_38:
        /*ac7c*/ 	.word	0x00000710


	//   ....[1]....
        /*ac80*/ 	.word	0x00001080


	//   ....[2]....
        /*ac84*/ 	.word	0x00031590


	//   ....[3]....
        /*ac88*/ 	.word	0x00031c90


	//   ....[4]....
        /*ac8c*/ 	.word	0x00032f50


	//----- nvinfo : EIATTR_MAX_THREADS
	.align		4
.L_39:
        /*ac90*/ 	.byte	0x04, 0x05
        /*ac92*/ 	.short	(.L_41 - .L_40)
.L_40:
        /*ac94*/ 	.word	0x00000180
        /*ac98*/ 	.word	0x00000001
        /*ac9c*/ 	.word	0x00000001


	//----- nvinfo : EIATTR_CRS_STACK_SIZE
	.align		4
.L_41:
        /*aca0*/ 	.byte	0x04, 0x1e
        /*aca2*/ 	.short	(.L_43 - .L_42)
.L_42:
        /*aca4*/ 	.word	0x00000000


	//----- nvinfo : EIATTR_CBANK_PARAM_SIZE
	.align		4
.L_43:
        /*aca8*/ 	.byte	0x03, 0x19
        /*acaa*/ 	.short	0x0470


	//----- nvinfo : EIATTR_PARAM_CBANK
	.align		4
        /*acac*/ 	.byte	0x04, 0x0a
        /*acae*/ 	.short	(.L_45 - .L_44)
	.align		4
.L_44:
        /*acb0*/ 	.word	index@(.nv.constant0._ZN7cutlass13device_kernelINS_4gemm6kernel13GemmUniversalIN4cute5tupleIJiiiiEEENS1_10collective13CollectiveMmaINS1_34MainloopSm90TmaGmmaWarpSpecializedILi4ENS5_IJNS4_1CILi1EEESB_SB_EEENS1_35KernelTmaWarpSpecializedCooperativeEEENS5_IJNSA_ILi256EEESF_NSA_ILi128EEEEEENS_10tfloat32_tENS5_IJlSB_lEEESI_SJ_NS4_8TiledMMAINS4_8MMA_AtomIJNS4_4SM904GMMA30MMA_64x256x8_F32TF32TF32_SS_TNILNSN_7ScaleInE1ELSP_1EEEEEENS4_6LayoutINS5_IJNSA_ILi2EEESB_SB_EEENS5_IJSB_NSA_ILi0EEESV_EEEEENS5_IJNS4_10UnderscoreESY_SY_EEEEENS4_13SM90_TMA_LOADENS4_14ComposedLayoutINS4_7SwizzleILi3ELi4ELi3EEENS4_18smem_ptr_flag_bitsILi32EEENSS_INS5_IJNSA_ILi8EEENSA_ILi32EEEEEENS5_IJS18_SB_EEEEEEEvNS4_8identityES11_S1C_vS1D_EENS_8epilogue10collective6detail29Sm90TmaWarpSpecializedAdapterINS1G_15DefaultEpilogueISI_SJ_SJ_NS1F_6thread17LinearCombinationISI_Li1EffLNS1K_9ScaleType4KindE0ELNS_15FloatRoundStyleE2ESI_EENS1_15EpilogueDefaultEEEEEvvEEEEvNT_6ParamsE)
        /*acb4*/ 	.short	0x0210
        /*acb6*/ 	.short	0x0470


	//----- nvinfo : EIATTR_SW_WAR
	.align		4
.L_45:
        /*acb8*/ 	.byte	0x04, 0x36
        /*acba*/ 	.short	(.L_47 - .L_46)
.L_46:
        /*acbc*/ 	.word	0x00000008
.L_47:


//--------------------- .nv.callgraph             --------------------------
	.section	.nv.callgraph,"",@"SHT_CUDA_CALLGRAPH"
	.align	4
	.sectionentsize	8
	.align		4
        /*0000*/ 	.word	0x00000000
	.align		4
        /*0004*/ 	.word	0xffffffff
	.align		4
        /*0008*/ 	.word	index@(_ZN7cutlass13device_kernelINS_4gemm6kernel13GemmUniversalIN4cute5tupleIJiiiiEEENS1_10collective13CollectiveMmaINS1_34MainloopSm90TmaGmmaWarpSpecializedILi4ENS5_IJNS4_1CILi1EEESB_SB_EEENS1_35KernelTmaWarpSpecializedCooperativeEEENS5_IJNSA_ILi256EEESF_NSA_ILi128EEEEEENS_10tfloat32_tENS5_IJlSB_lEEESI_SJ_NS4_8TiledMMAINS4_8MMA_AtomIJNS4_4SM904GMMA30MMA_64x256x8_F32TF32TF32_SS_TNILNSN_7ScaleInE1ELSP_1EEEEEENS4_6LayoutINS5_IJNSA_ILi2EEESB_SB_EEENS5_IJSB_NSA_ILi0EEESV_EEEEENS5_IJNS4_10UnderscoreESY_SY_EEEEENS4_13SM90_TMA_LOADENS4_14ComposedLayoutINS4_7SwizzleILi3ELi4ELi3EEENS4_18smem_ptr_flag_bitsILi32EEENSS_INS5_IJNSA_ILi8EEENSA_ILi32EEEEEENS5_IJS18_SB_EEEEEEEvNS4_8identityES11_S1C_vS1D_EENS_8epilogue10collective6detail29Sm90TmaWarpSpecializedAdapterINS1G_15DefaultEpilogueISI_SJ_SJ_NS1F_6thread17LinearCombinationISI_Li1EffLNS1K_9ScaleType4KindE0ELNS_15FloatRoundStyleE2ESI_EENS1_15EpilogueDefaultEEEEEvvEEEEvNT_6ParamsE)
	.align		4
        /*000c*/ 	.word	index@(__assertfail)
	.align		4
        /*0010*/ 	.word	0x00000000
	.align		4
        /*0014*/ 	.word	0xfffffffe
	.align		4
        /*0018*/ 	.word	0x00000000
	.align		4
        /*001c*/ 	.word	0xfffffffd
	.align		4
        /*0020*/ 	.word	0x00000000
	.align		4
        /*0024*/ 	.word	0xfffffffc


//--------------------- .nv.constant4             --------------------------
	.section	.nv.constant4,"a",@progbits
	.align	8
	.align		8
.nv.constant4:
        /*0000*/ 	.dword	__assertfail
	.align		8
        /*0008*/ 	.dword	__unnamed_1
	.align		8
        /*0010*/ 	.dword	_ZN40_INTERNAL_47f822fd_4_k_cu_6d14fbe8_136554cuda3std3__45__cpo5beginE
	.align		8
        /*0018*/ 	.dword	_ZN40_INTERNAL_47f822fd_4_k_cu_6d14fbe8_136554cuda3std3__45__cpo3endE
	.align		8
        /*0020*/ 	.dword	_ZN40_INTERNAL_47f822fd_4_k_cu_6d14fbe8_136554cuda3std3__45__cpo6cbeginE
	.align		8
        /*0028*/ 	.dword	_ZN40_INTERNAL_47f822fd_4_k_cu_6d14fbe8_136554cuda3std3__45__cpo4cendE
	.align		8
        /*0030*/ 	.dword	_ZN40_INTERNAL_47f822fd_4_k_cu_6d14fbe8_136554cuda3std3__442_GLOBAL__N__47f822fd_4_k_cu_6d14fbe8_136556ignoreE
	.align		8
        /*0038*/ 	.dword	_ZN40_INTERNAL_47f822fd_4_k_cu_6d14fbe8_136554cuda3std3__419piecewise_constructE
	.align		8
        /*0040*/ 	.dword	_ZN40_INTERNAL_47f822fd_4_k_cu_6d14fbe8_136554cuda3std3__48in_placeE
	.align		8
        /*0048*/ 	.dword	_ZN40_INTERNAL_47f822fd_4_k_cu_6d14fbe8_136554cuda3std6ranges3__45__cpo4swapE
	.align		8
        /*0050*/ 	.dword	_ZN40_INTERNAL_47f822fd_4_k_cu_6d14fbe8_136554cuda3std6ranges3__45__cpo9iter_moveE
	.align		8
        /*0058*/ 	.dword	_ZN40_INTERNAL_47f822fd_4_k_cu_6d14fbe8_136554cute7productE
	.align		8
        /*0060*/ 	.dword	_ZN40_INTERNAL_47f822fd_4_k_cu_6d14fbe8_136554cute1_E
	.align		8
        /*0068*/ 	.dword	$str$22
	.align		8
        /*0070*/ 	.dword	$str$23


//--------------------- .text._ZN7cutlass13device_kernelINS_4gemm6kernel13GemmUniversalIN4cute5tupleIJiiiiEEENS1_10collective13CollectiveMmaINS1_34MainloopSm90TmaGmmaWarpSpecializedILi4ENS5_IJNS4_1CILi1EEESB_SB_EEENS1_35KernelTmaWarpSpecializedCooperativeEEENS5_IJNSA_ILi256EEESF_NSA_ILi128EEEEEENS_10tfloat32_tENS5_IJlSB_lEEESI_SJ_NS4_8TiledMMAINS4_8MMA_AtomIJNS4_4SM904GMMA30MMA_64x256x8_F32TF32TF32_SS_TNILNSN_7ScaleInE1ELSP_1EEEEEENS4_6LayoutINS5_IJNSA_ILi2EEESB_SB_EEENS5_IJSB_NSA_ILi0EEESV_EEEEENS5_IJNS4_10UnderscoreESY_SY_EEEEENS4_13SM90_TMA_LOADENS4_14ComposedLayoutINS4_7SwizzleILi3ELi4ELi3EEENS4_18smem_ptr_flag_bitsILi32EEENSS_INS5_IJNSA_ILi8EEENSA_ILi32EEEEEENS5_IJS18_SB_EEEEEEEvNS4_8identityES11_S1C_vS1D_EENS_8epilogue10collective6detail29Sm90TmaWarpSpecializedAdapterINS1G_15DefaultEpilogueISI_SJ_SJ_NS1F_6thread17LinearCombinationISI_Li1EffLNS1K_9ScaleType4KindE0ELNS_15FloatRoundStyleE2ESI_EENS1_15EpilogueDefaultEEEEEvvEEEEvNT_6ParamsE --------------------------
	.section	.text._ZN7cutlass13device_kernelINS_4gemm6kernel13GemmUniversalIN4cute5tupleIJiiiiEEENS1_10collective13CollectiveMmaINS1_34MainloopSm90TmaGmmaWarpSpecializedILi4ENS5_IJNS4_1CILi1EEESB_SB_EEENS1_35KernelTmaWarpSpecializedCooperativeEEENS5_IJNSA_ILi256EEESF_NSA_ILi128EEEEEENS_10tfloat32_tENS5_IJlSB_lEEESI_SJ_NS4_8TiledMMAINS4_8MMA_AtomIJNS4_4SM904GMMA30MMA_64x256x8_F32TF32TF32_SS_TNILNSN_7ScaleInE1ELSP_1EEEEEENS4_6LayoutINS5_IJNSA_ILi2EEESB_SB_EEENS5_IJSB_NSA_ILi0EEESV_EEEEENS5_IJNS4_10UnderscoreESY_SY_EEEEENS4_13SM90_TMA_LOADENS4_14ComposedLayoutINS4_7SwizzleILi3ELi4ELi3EEENS4_18smem_ptr_flag_bitsILi32EEENSS_INS5_IJNSA_ILi8EEENSA_ILi32EEEEEENS5_IJS18_SB_EEEEEEEvNS4_8identityES11_S1C_vS1D_EENS_8epilogue10collective6detail29Sm90TmaWarpSpecializedAdapterINS1G_15DefaultEpilogueISI_SJ_SJ_NS1F_6thread17LinearCombinationISI_Li1EffLNS1K_9ScaleType4KindE0ELNS_15FloatRoundStyleE2ESI_EENS1_15EpilogueDefaultEEEEEvvEEEEvNT_6ParamsE,"ax",@progbits
	.align	128
.text._ZN7cutlass13device_kernelINS_4gemm6kernel13GemmUniversalIN4cute5tupleIJiiiiEEENS1_10collective13CollectiveMmaINS1_34MainloopSm90TmaGmmaWarpSpecializedILi4ENS5_IJNS4_1CILi1EEESB_SB_EEENS1_35KernelTmaWarpSpecializedCooperativeEEENS5_IJNSA_ILi256EEESF_NSA_ILi128EEEEEENS_10tfloat32_tENS5_IJlSB_lEEESI_SJ_NS4_8TiledMMAINS4_8MMA_AtomIJNS4_4SM904GMMA30MMA_64x256x8_F32TF32TF32_SS_TNILNSN_7ScaleInE1ELSP_1EEEEEENS4_6LayoutINS5_IJNSA_ILi2EEESB_SB_EEENS5_IJSB_NSA_ILi0EEESV_EEEEENS5_IJNS4_10UnderscoreESY_SY_EEEEENS4_13SM90_TMA_LOADENS4_14ComposedLayoutINS4_7SwizzleILi3ELi4ELi3EEENS4_18smem_ptr_flag_bitsILi32EEENSS_INS5_IJNSA_ILi8EEENSA_ILi32EEEEEENS5_IJS18_SB_EEEEEEEvNS4_8identityES11_S1C_vS1D_EENS_8epilogue10collective6detail29Sm90TmaWarpSpecializedAdapterINS1G_15DefaultEpilogueISI_SJ_SJ_NS1F_6thread17LinearCombinationISI_Li1EffLNS1K_9ScaleType4KindE0ELNS_15FloatRoundStyleE2ESI_EENS1_15EpilogueDefaultEEEEEvvEEEEvNT_6ParamsE:
        .type           _ZN7cutlass13device_kernelINS_4gemm6kernel13GemmUniversalIN4cute5tupleIJiiiiEEENS1_10collective13CollectiveMmaINS1_34MainloopSm90TmaGmmaWarpSpecializedILi4ENS5_IJNS4_1CILi1EEESB_SB_EEENS1_35KernelTmaWarpSpecializedCooperativeEEENS5_IJNSA_ILi256EEESF_NSA_ILi128EEEEEENS_10tfloat32_tENS5_IJlSB_lEEESI_SJ_NS4_8TiledMMAINS4_8MMA_AtomIJNS4_4SM904GMMA30MMA_64x256x8_F32TF32TF32_SS_TNILNSN_7ScaleInE1ELSP_1EEEEEENS4_6LayoutINS5_IJNSA_ILi2EEESB_SB_EEENS5_IJSB_NSA_ILi0EEESV_EEEEENS5_IJNS4_10UnderscoreESY_SY_EEEEENS4_13SM90_TMA_LOADENS4_14ComposedLayoutINS4_7SwizzleILi3ELi4ELi3EEENS4_18smem_ptr_flag_bitsILi32EEENSS_INS5_IJNSA_ILi8EEENSA_ILi32EEEEEENS5_IJS18_SB_EEEEEEEvNS4_8identityES11_S1C_vS1D_EENS_8epilogue10collective6detail29Sm90TmaWarpSpecializedAdapterINS1G_15DefaultEpilogueISI_SJ_SJ_NS1F_6thread17LinearCombinationISI_Li1EffLNS1K_9ScaleType4KindE0ELNS_15FloatRoundStyleE2ESI_EENS1_15EpilogueDefaultEEEEEvvEEEEvNT_6ParamsE,@function
        .size           _ZN7cutlass13device_kernelINS_4gemm6kernel13GemmUniversalIN4cute5tupleIJiiiiEEENS1_10collective13CollectiveMmaINS1_34MainloopSm90TmaGmmaWarpSpecializedILi4ENS5_IJNS4_1CILi1EEESB_SB_EEENS1_35KernelTmaWarpSpecializedCooperativeEEENS5_IJNSA_ILi256EEESF_NSA_ILi128EEEEEENS_10tfloat32_tENS5_IJlSB_lEEESI_SJ_NS4_8TiledMMAINS4_8MMA_AtomIJNS4_4SM904GMMA30MMA_64x256x8_F32TF32TF32_SS_TNILNSN_7ScaleInE1ELSP_1EEEEEENS4_6LayoutINS5_IJNSA_ILi2EEESB_SB_EEENS5_IJSB_NSA_ILi0EEESV_EEEEENS5_IJNS4_10UnderscoreESY_SY_EEEEENS4_13SM90_TMA_LOADENS4_14ComposedLayoutINS4_7SwizzleILi3ELi4ELi3EEENS4_18smem_ptr_flag_bitsILi32EEENSS_INS5_IJNSA_ILi8EEENSA_ILi32EEEEEENS5_IJS18_SB_EEEEEEEvNS4_8identityES11_S1C_vS1D_EENS_8epilogue10collective6detail29Sm90TmaWarpSpecializedAdapterINS1G_15DefaultEpilogueISI_SJ_SJ_NS1F_6thread17LinearCombinationISI_Li1EffLNS1K_9ScaleType4KindE0ELNS_15FloatRoundStyleE2ESI_EENS1_15EpilogueDefaultEEEEEvvEEEEvNT_6ParamsE,(.L_x_576 - _ZN7cutlass13device_kernelINS_4gemm6kernel13GemmUniversalIN4cute5tupleIJiiiiEEENS1_10collective13CollectiveMmaINS1_34MainloopSm90TmaGmmaWarpSpecializedILi4ENS5_IJNS4_1CILi1EEESB_SB_EEENS1_35KernelTmaWarpSpecializedCooperativeEEENS5_IJNSA_ILi256EEESF_NSA_ILi128EEEEEENS_10tfloat32_tENS5_IJlSB_lEEESI_SJ_NS4_8TiledMMAINS4_8MMA_AtomIJNS4_4SM904GMMA30MMA_64x256x8_F32TF32TF32_SS_TNILNSN_7ScaleInE1ELSP_1EEEEEENS4_6LayoutINS5_IJNSA_ILi2EEESB_SB_EEENS5_IJSB_NSA_ILi0EEESV_EEEEENS5_IJNS4_10UnderscoreESY_SY_EEEEENS4_13SM90_TMA_LOADENS4_14ComposedLayoutINS4_7SwizzleILi3ELi4ELi3EEENS4_18smem_ptr_flag_bitsILi32EEENSS_INS5_IJNSA_ILi8EEENSA_ILi32EEEEEENS5_IJS18_SB_EEEEEEEvNS4_8identityES11_S1C_vS1D_EENS_8epilogue10collective6detail29Sm90TmaWarpSpecializedAdapterINS1G_15DefaultEpilogueISI_SJ_SJ_NS1F_6thread17LinearCombinationISI_Li1EffLNS1K_9ScaleType4KindE0ELNS_15FloatRoundStyleE2ESI_EENS1_15EpilogueDefaultEEEEEvvEEEEvNT_6ParamsE)
        .other          _ZN7cutlass13device_kernelINS_4gemm6kernel13GemmUniversalIN4cute5tupleIJiiiiEEENS1_10collective13CollectiveMmaINS1_34MainloopSm90TmaGmmaWarpSpecializedILi4ENS5_IJNS4_1CILi1EEESB_SB_EEENS1_35KernelTmaWarpSpecializedCooperativeEEENS5_IJNSA_ILi256EEESF_NSA_ILi128EEEEEENS_10tfloat32_tENS5_IJlSB_lEEESI_SJ_NS4_8TiledMMAINS4_8MMA_AtomIJNS4_4SM904GMMA30MMA_64x256x8_F32TF32TF32_SS_TNILNSN_7ScaleInE1ELSP_1EEEEEENS4_6LayoutINS5_IJNSA_ILi2EEESB_SB_EEENS5_IJSB_NSA_ILi0EEESV_EEEEENS5_IJNS4_10UnderscoreESY_SY_EEEEENS4_13SM90_TMA_LOADENS4_14ComposedLayoutINS4_7SwizzleILi3ELi4ELi3EEENS4_18smem_ptr_flag_bitsILi32EEENSS_INS5_IJNSA_ILi8EEENSA_ILi32EEEEEENS5_IJS18_SB_EEEEEEEvNS4_8identityES11_S1C_vS1D_EENS_8epilogue10collective6detail29Sm90TmaWarpSpecializedAdapterINS1G_15DefaultEpilogueISI_SJ_SJ_NS1F_6thread17LinearCombinationISI_Li1EffLNS1K_9ScaleType4KindE0ELNS_15FloatRoundStyleE2ESI_EENS1_15EpilogueDefaultEEEEEvvEEEEvNT_6ParamsE,@"STO_CUDA_ENTRY STV_DEFAULT"
_ZN7cutlass13device_kernelINS_4gemm6kernel13GemmUniversalIN4cute5tupleIJiiiiEEENS1_10collective13CollectiveMmaINS1_34MainloopSm90TmaGmmaWarpSpecializedILi4ENS5_IJNS4_1CILi1EEESB_SB_EEENS1_35KernelTmaWarpSpecializedCooperativeEEENS5_IJNSA_ILi256EEESF_NSA_ILi128EEEEEENS_10tfloat32_tENS5_IJlSB_lEEESI_SJ_NS4_8TiledMMAINS4_8MMA_AtomIJNS4_4SM904GMMA30MMA_64x256x8_F32TF32TF32_SS_TNILNSN_7ScaleInE1ELSP_1EEEEEENS4_6LayoutINS5_IJNSA_ILi2EEESB_SB_EEENS5_IJSB_NSA_ILi0EEESV_EEEEENS5_IJNS4_10UnderscoreESY_SY_EEEEENS4_13SM90_TMA_LOADENS4_14ComposedLayoutINS4_7SwizzleILi3ELi4ELi3EEENS4_18smem_ptr_flag_bitsILi32EEENSS_INS5_IJNSA_ILi8EEENSA_ILi32EEEEEENS5_IJS18_SB_EEEEEEEvNS4_8identityES11_S1C_vS1D_EENS_8epilogue10collective6detail29Sm90TmaWarpSpecializedAdapterINS1G_15DefaultEpilogueISI_SJ_SJ_NS1F_6thread17LinearCombinationISI_Li1EffLNS1K_9ScaleType4KindE0ELNS_15FloatRoundStyleE2ESI_EENS1_15EpilogueDefaultEEEEEvvEEEEvNT_6ParamsE:
[----:B------:R-:W0:Y:S02]  /*0000*/  LDC R1, c[0x0][0x28] ;  /* 0x00000a00ff017b82 */ /* 0x000e240000000800 */
[----:B0-----:R-:W-:Y:S01]  /*0010*/  VIADD R1, R1, 0xffffe828 ;  /* 0xffffe82801017836 */ /* 0x001fe20000000000 */
[----:B------:R-:W0:Y:S01]  /*0020*/  S2R R2, SR_TID.X ;  /* 0x0000000000027919 */ /* 0x000e220000002100 */
[----:B------:R-:W-:Y:S01]  /*0030*/  ELECT P0, URZ, PT ;  /* 0x00000000003f782f */ /* 0x000fe20003800000 */
[----:B------:R-:W-:Y:S01]  /*0040*/  BSSY B0, `(.L_x_0) ;  /* 0x0000015000007945 */ /* 0x000fe20003800000 */
[--C-:B0-----:R-:W-:Y:S02]  /*0050*/  SHF.R.U32.HI R0, RZ, 0x5, R2.reuse ;  /* 0x00000005ff007819 */ /* 0x101fe40000011602 */
[----:B------:R-:W-:-:S03]  /*0060*/  SHF.R.U32.HI R162, RZ, 0x7, R2 ;  /* 0x00000007ffa27819 */ /* 0x000fc60000011602 */
[----:B------:R-:W0:Y:S04]  /*0070*/  SHFL.IDX PT, R3, R0, RZ, 0x1f ;  /* 0x00001fff00037589 */ /* 0x000e2800000e0000 */
[----:B------:R-:W1:Y:S01]  /*0080*/  SHFL.IDX PT, R2, R162, RZ, 0x1f ;  /* 0x00001fffa2027589 */ /* 0x000e6200000e0000 */
[----:B0-----:R-:W-:Y:S02]  /*0090*/  R2UR UR10, R3 ;  /* 0x00000000030a72ca */ /* 0x001fe400000e0000 */
[----:B-1----:R-:W-:-:S11]  /*00a0*/  R2UR UR5, R2 ;  /* 0x00000000020572ca */ /* 0x002fd600000e0000 */
[----:B------:R-:W-:Y:S02]  /*00b0*/  USHF.R.S32.HI UR4, URZ, 0x1f, UR10 ;  /* 0x0000001f3f047899 */ /* 0x000fe4000801140a */
[----:B------:R-:W-:Y:S02]  /*00c0*/  ISETP.NE.OR P0, PT, RZ, UR10, !P0 ;  /* 0x0000000aff007c0c */ /* 0x000fe4000c705670 */
[----:B------:R-:W-:-:S04]  /*00d0*/  ULEA.HI UR4, UR4, UR10, URZ, 0x2 ;  /* 0x0000000a04047291 */ /* 0x000fc8000f8f103f */
[----:B------:R-:W-:-:S04]  /*00e0*/  ULOP3.LUT UR4, UR4, 0xfffffffc, URZ, 0xc0, !UPT ;  /* 0xfffffffc04047892 */ /* 0x000fc8000f8ec03f */
[----:B------:R-:W-:-:S03]  /*00f0*/  UIADD3 UR10, UR10, -UR4, URZ ;  /* 0x800000040a0a7290 */ /* 0x000fc6000fffe03f */
[----:B------:R-:W-:Y:S09]  /*0100*/  @P0 BRA `(.L_x_1) ;  /* 0x0000000000200947 */ /* 0x000ff20003800000 */
[----:B------:R-:W-:Y:S02]  /*0110*/  ULDC.64 UR6, c[0x0][0x198] ;  /* 0x0000660000067ab9 */ /* 0x000fe40000000a00 */
[----:B------:R-:W-:Y:S02]  /*0120*/  UIADD3 UR8, UP0, UR6, 0xf0, URZ ;  /* 0x000000f006087890 */ /* 0x000fe4000ff1e03f */
[----:B------:R-:W-:Y:S02]  /*0130*/  UIADD3 UR6, UP1, UR6, 0x1f0, URZ ;  /* 0x000001f006067890 */ /* 0x000fe4000ff3e03f */
[----:B------:R-:W-:Y:S02]  /*0140*/  UIADD3.X UR9, URZ, UR7, URZ, UP0, !UPT ;  /* 0x000000073f097290 */ /* 0x000fe400087fe43f */
[----:B------:R-:W-:-:S07]  /*0150*/  UIADD3.X UR7, URZ, UR7, URZ, UP1, !UPT ;  /* 0x000000073f077290 */ /* 0x000fce0008ffe43f */
[----:B------:R0:W-:Y:S02]  /*0160*/  UTMACCTL.PF [UR8] ;  /* 0x00000000080079b9 */ /* 0x0001e40008040000 */
[----:B------:R0:W-:Y:S02]  /*0170*/  UTMACCTL.PF [UR6] ;  /* 0x00000000060079b9 */ /* 0x0001e40008040000 */
[----:B0-----:R-:W-:Y:S01]  /*0180*/  NOP ;  /* 0x0000000000007918 */ /* 0x001fe20000000000 */
.L_x_1:
[----:B------:R-:W-:Y:S05]  /*0190*/  BSYNC B0 ;  /* 0x0000000000007941 */ /* 0x000fea0003800000 */
.L_x_0:
[----:B------:R-:W0:Y:S01]  /*01a0*/  SHFL.IDX PT, R2, R0, RZ, 0x1f ;  /* 0x00001fff00027589 */ /* 0x000e2200000e0000 */
[----:B------:R-:W-:Y:S01]  /*01b0*/  UISETP.NE.AND UP0, UPT, UR10, 0x3, UPT ;  /* 0x000000030a00788c */ /* 0x000fe2000bf05270 */
[----:B------:R-:W-:Y:S01]  /*01c0*/  ISETP.NE.AND P1, PT, RZ, UR5, PT ;  /* 0x00000005ff007c0c */ /* 0x000fe2000bf25270 */
[----:B------:R-:W-:Y:S02]  /*01d0*/  UIADD3 UR18, UR5, -0x1, URZ ;  /* 0xffffffff05127890 */ /* 0x000fe4000fffe03f */
[----:B------:R-:W-:Y:S02]  /*01e0*/  UISETP.EQ.OR UP0, UPT, UR10, URZ, !UP0 ;  /* 0x0000003f0a00728c */ /* 0x000fe4000c702670 */
[----:B------:R-:W-:Y:S02]  /*01f0*/  UISETP.GE.U32.AND UP1, UPT, UR18, 0x2, UPT ;  /* 0x000000021200788c */ /* 0x000fe4000bf26070 */
[----:B------:R-:W-:-:S04]  /*0200*/  UISETP.EQ.AND UP0, UPT, UR5, URZ, UP0 ;  /* 0x0000003f0500728c */ /* 0x000fc80008702270 */
[----:B------:R-:W-:-:S04]  /*0210*/  USEL UR37, URZ, 0x1, !UP0 ;  /* 0x000000013f257887 */ /* 0x000fc8000c000000 */
[----:B------:R-:W-:Y:S01]  /*0220*/  USEL UR37, UR37, 0x2, UP1 ;  /* 0x0000000225257887 */ /* 0x000fe20008800000 */
[----:B0-----:R-:W-:-:S13]  /*0230*/  ISETP.NE.AND P0, PT, R2, RZ, PT ;  /* 0x000000ff0200720c */ /* 0x001fda0003f05270 */
[----:B------:R-:W-:Y:S05]  /*0240*/  @P0 BRA `(.L_x_2) ;  /* 0x0000000000580947 */ /* 0x000fea0003800000 */
[----:B------:R-:W0:Y:S01]  /*0250*/  S2UR UR8, SR_CgaCtaId ;  /* 0x00000000000879c3 */ /* 0x000e220000008800 */
[----:B------:R-:W-:Y:S01]  /*0260*/  UMOV UR4, 0x400 ;  /* 0x0000040000047882 */ /* 0x000fe20000000000 */
[----:B------:R-:W-:Y:S01]  /*0270*/  UMOV UR5, 0x1 ;  /* 0x0000000100057882 */ /* 0x000fe20000000000 */
[----:B------:R-:W-:Y:S01]  /*0280*/  UMOV UR6, 0x100 ;  /* 0x0000010000067882 */ /* 0x000fe20000000000 */
[----:B------:R-:W-:Y:S01]  /*0290*/  ELECT P0, URZ, PT ;  /* 0x00000000003f782f */ /* 0x000fe20003800000 */
[----:B------:R-:W-:-:S04]  /*02a0*/  UIADD3 UR6, -UR6, 0x100000, URZ ;  /* 0x0010000006067890 */ /* 0x000fc8000fffe13f */
[----:B------:R-:W-:Y:S02]  /*02b0*/  USHF.L.U32 UR7, UR6, 0xb, URZ ;  /* 0x0000000b06077899 */ /* 0x000fe4000800063f */
[----:B------:R-:W-:Y:S02]  /*02c0*/  USHF.L.U32 UR6, UR6, 0x1, URZ ;  /* 0x0000000106067899 */ /* 0x000fe4000800063f */
[----:B0-----:R-:W-:Y:S02]  /*02d0*/  ULEA UR8, UR8, UR4, 0x18 ;  /* 0x0000000408087291 */ /* 0x001fe4000f8ec03f */
[----:B------:R-:W-:-:S04]  /*02e0*/  UIADD3 UR4, -UR5, 0x100000, URZ ;  /* 0x0010000005047890 */ /* 0x000fc8000fffe13f */
[----:B------:R-:W-:Y:S02]  /*02f0*/  USHF.L.U32 UR5, UR4, 0xb, URZ ;  /* 0x0000000b04057899 */ /* 0x000fe4000800063f */
[----:B------:R-:W-:Y:S01]  /*0300*/  USHF.L.U32 UR4, UR4, 0x1, URZ ;  /* 0x0000000104047899 */ /* 0x000fe2000800063f */
[----:B------:R-:W0:Y:S11]  /*0310*/  FENCE.VIEW.ASYNC.S ;  /* 0x00000000000073c6 */ /* 0x000e360000000000 */
[----:B0-----:R0:W1:Y:S01]  /*0320*/  SYNCS.EXCH.64 URZ, [UR8], UR4 ;  /* 0x00000004083f75b2 */ /* 0x0010620008000100 */
[----:B------:R0:W2:Y:S01]  /*0330*/  SYNCS.EXCH.64 URZ, [UR8+0x20], UR6 ;  /* 0x00002006083f75b2 */ /* 0x0000a20008000100 */
[----:B------:R0:W3:Y:S01]  /*0340*/  SYNCS.EXCH.64 URZ, [UR8+0x8], UR4 ;  /* 0x00000804083f75b2 */ /* 0x0000e20008000100 */
[----:B------:R0:W4:Y:S01]  /*0350*/  SYNCS.EXCH.64 URZ, [UR8+0x28], UR6 ;  /* 0x00002806083f75b2 */ /* 0x0001220008000100 */
[----:B------:R0:W0:Y:S01]  /*0360*/  SYNCS.EXCH.64 URZ, [UR8+0x10], UR4 ;  /* 0x00001004083f75b2 */ /* 0x0000220008000100 */
[----:B------:R0:W0:Y:S01]  /*0370*/  SYNCS.EXCH.64 URZ, [UR8+0x30], UR6 ;  /* 0x00003006083f75b2 */ /* 0x0000220008000100 */
[----:B------:R0:W0:Y:S01]  /*0380*/  SYNCS.EXCH.64 URZ, [UR8+0x18], UR4 ;  /* 0x00001804083f75b2 */ /* 0x0000220008000100 */
[----:B------:R0:W0:Y:S01]  /*0390*/  SYNCS.EXCH.64 URZ, [UR8+0x38], UR6 ;  /* 0x00003806083f75b2 */ /* 0x0000220008000100 */
[----:B------:R-:W-:Y:S01]  /*03a0*/  NOP ;  /* 0x0000000000007918 */ /* 0x000fe20000000000 */
.L_x_2:
[----:B------:R-:W5:Y:S01]  /*03b0*/  SHFL.IDX PT, R0, R0, RZ, 0x1f ;  /* 0x00001fff00007589 */ /* 0x000f6200000e0000 */
[----:B------:R-:W-:Y:S01]  /*03c0*/  ELECT P0, URZ, PT ;  /* 0x00000000003f782f */ /* 0x000fe20003800000 */
[----:B------:R-:W1:Y:S01]  /*03d0*/  S2UR UR17, SR_CTAID.Y ;  /* 0x00000000001179c3 */ /* 0x000e620000002600 */
[----:B0-----:R-:W-:Y:S01]  /*03e0*/  ULDC UR5, c[0x0][0x65c] ;  /* 0x0001970000057ab9 */ /* 0x001fe20000000800 */
[----:B------:R-:W-:Y:S01]  /*03f0*/  UMOV UR12, 0x20 ;  /* 0x00000020000c7882 */ /* 0x000fe20000000000 */
[----:B------:R-:W-:Y:S01]  /*0400*/  UISETP.NE.AND UP2, UPT, UR5, 0x1, UPT ;  /* 0x000000010500788c */ /* 0x000fe2000bf45270 */
[----:B------:R-:W-:Y:S01]  /*0410*/  NOP ;  /* 0x0000000000007918 */ /* 0x000fe20000000000 */
[----:B------:R-:W-:Y:S02]  /*0420*/  NOP ;  /* 0x0000000000007918 */ /* 0x000fe40000000000 */
[----:B------:R-:W-:Y:S01]  /*0430*/  UP2UR UR38, UPR, URZ, 0x4 ;  /* 0x000000043f267883 */ /* 0x000fe20008000000 */
[----:B------:R-:W0:Y:S01]  /*0440*/  S2UR UR4, SR_CTAID.X ;  /* 0x00000000000479c3 */ /* 0x000e220000002500 */
[----:B------:R-:W-:-:S02]  /*0450*/  PLOP3.LUT P3, PT, PT, PT, UP2, 0x80, 0x0 ;  /* 0x000000000000781c */ /* 0x000fc40003f6f028 */
[----:B------:R-:W-:Y:S02]  /*0460*/  PLOP3.LUT P2, PT, PT, PT, UP2, 0x80, 0x0 ;  /* 0x000000000000781c */ /* 0x000fe40003f4f028 */
[----:B------:R-:W-:Y:S01]  /*0470*/  PLOP3.LUT P4, PT, PT, PT, UP2, 0x80, 0x0 ;  /* 0x000000000000781c */ /* 0x000fe20003f8f028 */
[----:B------:R-:W-:Y:S01]  /*0480*/  @UP2 ULDC UR14, c[0x0][0x10] ;  /* 0x00000400000e2ab9 */ /* 0x000fe20000000800 */
[----:B------:R-:W-:Y:S01]  /*0490*/  @UP2 UMOV UR9, URZ ;  /* 0x0000003f00092c82 */ /* 0x000fe20008000000 */
[----:B------:R-:W-:Y:S01]  /*04a0*/  @!UP2 ULDC UR11, c[0x0][0xc] ;  /* 0x00000300000baab9 */ /* 0x000fe20000000800 */
[----:B-----5:R-:W-:Y:S01]  /*04b0*/  ISETP.NE.OR P0, PT, R0, RZ, !P0 ;  /* 0x000000ff0000720c */ /* 0x020fe20004705670 */
[----:B-1----:R-:W-:Y:S02]  /*04c0*/  @UP2 UMOV UR7, UR17 ;  /* 0x0000001100072c82 */ /* 0x002fe40008000000 */
[----:B------:R-:W-:Y:S01]  /*04d0*/  @UP2 UMOV UR8, UR7 ;  /* 0x0000000700082c82 */ /* 0x000fe20008000000 */
[----:B------:R-:W-:Y:S01]  /*04e0*/  @!UP2 UMOV UR7, UR17 ;  /* 0x000000110007ac82 */ /* 0x000fe20008000000 */
[----:B0-----:R-:W-:-:S08]  /*04f0*/  @UP2 UIMAD.WIDE.U32 UR14, UR4, UR14, UR8 ;  /* 0x0000000e040e22a5 */ /* 0x001fd0000f8e0008 */
[----:B------:R-:W-:Y:S01]  /*0500*/  VOTEU.ALL UP0, P0 ;  /* 0x00000000003f7886 */ /* 0x000fe20000000000 */
[----:B------:R-:W-:Y:S01]  /*0510*/  VOTEU.ALL UP1, P0 ;  /* 0x00000000003f7886 */ /* 0x000fe20000020000 */
[----:B------:R-:W-:Y:S01]  /*0520*/  IMAD.U32 R2, RZ, RZ, UR14 ;  /* 0x0000000eff027e24 */ /* 0x000fe2000f8e00ff */
[----:B------:R-:W-:Y:S02]  /*0530*/  MOV R3, UR15 ;  /* 0x0000000f00037c02 */ /* 0x000fe40008000f00 */
[----:B------:R-:W0:Y:S01]  /*0540*/  @!UP0 S2UR UR6, SR_CgaCtaId ;  /* 0x00000000000689c3 */ /* 0x000e220000008800 */
[----:B------:R-:W-:Y:S01]  /*0550*/  @!UP0 UMOV UR5, 0x400 ;  /* 0x0000040000058882 */ /* 0x000fe20000000000 */
[----:B------:R-:W-:-:S04]  /*0560*/  @!UP0 UIADD3 UR12, -UR12, 0x100000, URZ ;  /* 0x001000000c0c8890 */ /* 0x000fc8000fffe13f */
[----:B------:R-:W-:Y:S02]  /*0570*/  @!UP0 USHF.L.U32 UR13, UR12, 0xb, URZ ;  /* 0x0000000b0c0d8899 */ /* 0x000fe4000800063f */
[----:B------:R-:W-:Y:S02]  /*0580*/  @!UP0 USHF.L.U32 UR12, UR12, 0x1, URZ ;  /* 0x000000010c0c8899 */ /* 0x000fe4000800063f */
[----:B0-----:R-:W-:Y:S01]  /*0590*/  @!UP0 ULEA UR16, UR6, UR5, 0x18 ;  /* 0x0000000506108291 */ /* 0x001fe2000f8ec03f */
[----:B------:R-:W-:Y:S01]  /*05a0*/  VOTEU.ALL UP0, P0 ;  /* 0x00000000003f7886 */ /* 0x000fe20000000000 */
[----:B------:R-:W-:Y:S01]  /*05b0*/  PLOP3.LUT P0, PT, PT, PT, UP2, 0x80, 0x0 ;  /* 0x000000000000781c */ /* 0x000fe20003f0f028 */
[----:B------:R-:W-:Y:S01]  /*05c0*/  UMOV UR5, URZ ;  /* 0x0000003f00057c82 */ /* 0x000fe20008000000 */
[----:B------:R-:W-:Y:S01]  /*05d0*/  @UP2 UMOV UR6, URZ ;  /* 0x0000003f00062c82 */ /* 0x000fe20008000000 */
[----:B------:R-:W-:Y:S02]  /*05e0*/  @!UP2 UIMAD.WIDE.U32 UR8, UR11, UR7, UR4 ;  /* 0x000000070b08a2a5 */ /* 0x000fe4000f8e0004 */
[----:B------:R-:W-:Y:S01]  /*05f0*/  @UP2 UIADD3 UR6, UR15, UR6, URZ ;  /* 0x000000060f062290 */ /* 0x000fe2000fffe03f */
[----:B------:R-:W0:Y:S04]  /*0600*/  FENCE.VIEW.ASYNC.S ;  /* 0x00000000000073c6 */ /* 0x000e280000000000 */
[----:B0-----:R0:W2:Y:S01]  /*0610*/  @!UP0 SYNCS.EXCH.64 URZ, [UR16+0x50], UR12 ;  /* 0x0000500c103f85b2 */ /* 0x0010a20008000100 */
[----:B------:R-:W-:Y:S01]  /*0620*/  MOV R5, UR9 ;  /* 0x0000000900057c02 */ /* 0x000fe20008000f00 */
[----:B------:R-:W-:-:S02]  /*0630*/  @P2 IMAD.U32 R17, RZ, RZ, UR6 ;  /* 0x00000006ff112e24 */ /* 0x000fc4000f8e00ff */
[----:B------:R-:W-:Y:S01]  /*0640*/  @P0 IMAD.MOV.U32 R6, RZ, RZ, R2 ;  /* 0x000000ffff060224 */ /* 0x000fe200078e0002 */
[----:B------:R-:W-:Y:S01]  /*0650*/  MOV R2, UR8 ;  /* 0x0000000800027c02 */ /* 0x000fe20008000f00 */
[----:B------:R-:W-:Y:S02]  /*0660*/  IMAD.U32 R3, RZ, RZ, UR9 ;  /* 0x00000009ff037e24 */ /* 0x000fe4000f8e00ff */
[----:B------:R-:W-:Y:S02]  /*0670*/  IMAD.U32 R4, RZ, RZ, UR8 ;  /* 0x00000008ff047e24 */ /* 0x000fe4000f8e00ff */
[----:B------:R-:W-:Y:S02]  /*0680*/  @!P3 IMAD.MOV.U32 R6, RZ, RZ, R2 ;  /* 0x000000ffff06b224 */ /* 0x000fe400078e0002 */
[----:B------:R-:W-:-:S03]  /*0690*/  @!P4 IMAD.MOV.U32 R17, RZ, RZ, R5 ;  /* 0x000000ffff11c224 */ /* 0x000fc600078e0005 */
[----:B------:R0:W-:Y:S01]  /*06a0*/  STL [R1+0x200], R6 ;  /* 0x0002000601007387 */ /* 0x0001e20000100800 */
[----:B------:R0:W2:Y:S01]  /*06b0*/  @!UP1 SYNCS.EXCH.64 URZ, [UR16+0x58], UR12 ;  /* 0x0000580c103f95b2 */ /* 0x0000a20008000100 */
[----:B------:R-:W-:Y:S01]  /*06c0*/  NOP ;  /* 0x0000000000007918 */ /* 0x000fe20000000000 */
[----:B--234-:R-:W-:Y:S06]  /*06d0*/  BAR.SYNC.DEFER_BLOCKING 0x0 ;  /* 0x0000000000007b1d */ /* 0x01cfec0000010000 */
[----:B------:R-:W-:Y:S05]  /*06e0*/  @!P1 BRA `(.L_x_3) ;  /* 0x0000030c00ac9947 */ /* 0x000fea0003800000 */
[----:B------:R-:W-:-:S06]  /*06f0*/  UISETP.GT.U32.AND UP0, UPT, UR18, 0x1, UPT ;  /* 0x000000011200788c */ /* 0x000fcc000bf04070 */
[----:B------:R-:W-:-:S13]  /*0700*/  PLOP3.LUT P0, PT, PT, PT, UP0, 0x80, 0x0 ;  /* 0x000000000000781c */ /* 0x000fda0003f0f008 */
[----:B0-----:R-:W-:Y:S05]  /*0710*/  @P0 EXIT ;  /* 0x000000000000094d */ /* 0x001fea0003800000 */
[----:B------:R-:W-:Y:S01]  /*0720*/  ULDC.64 UR8, c[0x0][0x650] ;  /* 0x0001940000087ab9 */ /* 0x000fe20000000a00 */
[----:B------:R-:W-:Y:S01]  /*0730*/  UMOV UR40, 0xffffffff ;  /* 0xffffffff00287882 */ /* 0x000fe20000000000 */
[----:B------:R-:W-:Y:S01]  /*0740*/  ISETP.GE.U32.AND P0, PT, R6, UR8, PT ;  /* 0x0000000806007c0c */ /* 0x000fe2000bf06070 */
[----:B------:R-:W-:Y:S01]  /*0750*/  UMOV UR41, 0xffffffff ;  /* 0xffffffff00297882 */ /* 0x000fe20000000000 */
[----:B------:R-:W-:Y:S01]  /*0760*/  UMOV UR42, 0xffffffff ;  /* 0xffffffff002a7882 */ /* 0x000fe20000000000 */
[----:B------:R-:W-:Y:S02]  /*0770*/  PRMT R0, RZ, 0x7610, R0 ;  /* 0x00007610ff007816 */ /* 0x000fe40000000000 */
[----:B------:R-:W-:-:S13]  /*0780*/  ISETP.GE.U32.AND.EX P0, PT, R17, UR9, PT, P0 ;  /* 0x0000000911007c0c */ /* 0x000fda000bf06100 */
[----:B------:R-:W-:Y:S05]  /*0790*/  @P0 BRA `(.L_x_4) ;  /* 0x0000000400800947 */ /* 0x000fea0003800000 */
[----:B------:R-:W-:Y:S01]  /*07a0*/  I2FP.F32.U32 R0, UR4 ;  /* 0x0000000400007c45 */ /* 0x000fe20008201000 */
[----:B------:R-:W-:Y:S01]  /*07b0*/  ULDC.64 UR16, c[0x0][0x628] ;  /* 0x00018a0000107ab9 */ /* 0x000fe20000000a00 */
[----:B------:R-:W-:Y:S01]  /*07c0*/  ULDC UR6, c[0x0][0x150] ;  /* 0x0000540000067ab9 */ /* 0x000fe20000000800 */
[----:B------:R-:W-:Y:S01]  /*07d0*/  ISETP.NE.U32.AND P0, PT, RZ, UR16, PT ;  /* 0x00000010ff007c0c */ /* 0x000fe2000bf05070 */
[----:B------:R-:W-:Y:S01]  /*07e0*/  ULDC UR15, c[0x0][0x630] ;  /* 0x00018c00000f7ab9 */ /* 0x000fe20000000800 */
[----:B------:R-:W-:Y:S01]  /*07f0*/  FMUL R0, R0, UR6 ;  /* 0x0000000600007c20 */ /* 0x000fe20008400000 */
[----:B------:R-:W-:Y:S01]  /*0800*/  R2UR UR18, R6 ;  /* 0x00000000061272ca */ /* 0x000fe200000e0000 */
[----:B------:R-:W-:Y:S01]  /*0810*/  ULDC UR20, c[0x0][0x154] ;  /* 0x0000550000147ab9 */ /* 0x000fe20000000800 */
[----:B------:R-:W-:Y:S01]  /*0820*/  ISETP.NE.AND.EX P0, PT, RZ, UR17, PT, P0 ;  /* 0x00000011ff007c0c */ /* 0x000fe2000bf05300 */
[----:B------:R0:W1:Y:S01]  /*0830*/  F2I.U32.TRUNC.NTZ R2, R0 ;  /* 0x0000000000027305 */ /* 0x000062000020f000 */
[----:B------:R-:W-:-:S02]  /*0840*/  R2UR UR19, R17 ;  /* 0x00000000111372ca */ /* 0x000fc400000e0000 */
[----:B------:R-:W-:Y:S02]  /*0850*/  R2UR UR8, R6 ;  /* 0x00000000060872ca */ /* 0x000fe400000e0000 */
[----:B------:R-:W-:-:S07]  /*0860*/  R2UR UR9, R17 ;  /* 0x00000000110972ca */ /* 0x000fce00000e0000 */
[----:B0-----:R-:W-:Y:S08]  /*0870*/  @!P0 BRA `(.L_x_5) ;  /* 0x0000000000308947 */ /* 0x001ff00003800000 */
[----:B------:R-:W-:Y:S01]  /*0880*/  R2UR UR8, R6 ;  /* 0x00000000060872ca */ /* 0x000fe200000e0000 */
[----:B------:R-:W-:Y:S01]  /*0890*/  ULDC UR6, c[0x0][0x634] ;  /* 0x00018d0000067ab9 */ /* 0x000fe20000000800 */
[----:B------:R-:W-:-:S11]  /*08a0*/  R2UR UR14, R17 ;  /* 0x00000000110e72ca */ /* 0x000fd600000e0000 */
[----:B------:R-:W-:-:S04]  /*08b0*/  UIADD3 UR6, UP0, UR8, UR6, URZ ;  /* 0x0000000608067290 */ /* 0x000fc8000ff1e03f */
[----:B------:R-:W-:-:S04]  /*08c0*/  UIADD3.X UR14, URZ, UR14, URZ, UP0, !UPT ;  /* 0x0000000e3f0e7290 */ /* 0x000fc800087fe43f */
[----:B------:R-:W-:-:S04]  /*08d0*/  UIMAD.WIDE.U32 UR8, UR14, UR16, URZ ;  /* 0x000000100e0872a5 */ /* 0x000fc8000f8e003f */
[----:B------:R-:W-:Y:S02]  /*08e0*/  UIMAD.WIDE.U32 UR10, UP0, UR6, UR17, UR8 ;  /* 0x00000011060a72a5 */ /* 0x000fe4000f800008 */
[----:B------:R-:W-:Y:S02]  /*08f0*/  UIMAD.WIDE.U32 UR8, UR6, UR16, URZ ;  /* 0x00000010060872a5 */ /* 0x000fe4000f8e003f */
[----:B------:R-:W-:Y:S02]  /*0900*/  UIADD3.X UR13, URZ, URZ, URZ, UP0, !UPT ;  /* 0x0000003f3f0d7290 */ /* 0x000fe400087fe43f */
[----:B------:R-:W-:Y:S01]  /*0910*/  UIADD3 URZ, UP0, UR9, UR10, URZ ;  /* 0x0000000a093f7290 */ /* 0x000fe2000ff1e03f */
[----:B------:R-:W-:-:S03]  /*0920*/  UMOV UR12, UR11 ;  /* 0x0000000b000c7c82 */ /* 0x000fc60008000000 */
[----:B------:R-:W-:-:S12]  /*0930*/  UIMAD.WIDE.U32.X UR8, UR14, UR17, UR12, UP0 ;  /* 0x000000110e0872a5 */ /* 0x000fd800080e040c */
.L_x_5:
[----:B------:R-:W-:Y:S01]  /*0940*/  USHF.R.U64 UR42, UR8, UR15, UR9 ;  /* 0x0000000f082a7299 */ /* 0x000fe20008001209 */
[----:B------:R-:W-:Y:S01]  /*0950*/  I2FP.F32.U32 R0, UR7 ;  /* 0x0000000700007c45 */ /* 0x000fe20008201000 */
[----:B------:R-:W-:Y:S01]  /*0960*/  USHF.R.U32.HI UR5, URZ, UR15, UR9 ;  /* 0x0000000f3f057299 */ /* 0x000fe20008011609 */
[----:B-1----:R-:W-:Y:S01]  /*0970*/  R2UR UR12, R2 ;  /* 0x00000000020c72ca */ /* 0x002fe200000e0000 */
[----:B------:R-:W-:Y:S02]  /*0980*/  UIADD3 UR6, UP0, URZ, -UR42, URZ ;  /* 0x8000002a3f067290 */ /* 0x000fe4000ff1e03f */
[----:B------:R-:W-:Y:S01]  /*0990*/  FMUL R0, R0, UR20 ;  /* 0x0000001400007c20 */ /* 0x000fe20008400000 */
[----:B------:R-:W-:Y:S01]  /*09a0*/  ULDC.64 UR8, c[0x0][0x620] ;  /* 0x0001880000087ab9 */ /* 0x000fe20000000a00 */
[----:B------:R-:W-:Y:S01]  /*09b0*/  UIADD3.X UR5, URZ, ~UR5, URZ, UP0, !UPT ;  /* 0x800000053f057290 */ /* 0x000fe200087fe43f */
[----:B------:R-:W-:Y:S01]  /*09c0*/  UMOV UR10, UR18 ;  /* 0x00000012000a7c82 */ /* 0x000fe20008000000 */
[----:B------:R-:W-:-:S02]  /*09d0*/  UMOV UR11, UR19 ;  /* 0x00000013000b7c82 */ /* 0x000fc40008000000 */
[----:B------:R-:W-:Y:S01]  /*09e0*/  UIMAD UR5, UR5, UR8, URZ ;  /* 0x00000008050572a4 */ /* 0x000fe2000f8e023f */
[----:B------:R-:W0:Y:S01]  /*09f0*/  F2I.U32.TRUNC.NTZ R0, R0 ;  /* 0x0000000000007305 */ /* 0x000e22000020f000 */
[----:B------:R-:W-:Y:S02]  /*0a00*/  UIMAD.WIDE.U32 UR10, UR6, UR8, UR10 ;  /* 0x00000008060a72a5 */ /* 0x000fe4000f8e000a */
[----:B------:R-:W-:Y:S01]  /*0a10*/  UIMAD UR6, UR6, UR9, UR5 ;  /* 0x00000009060672a4 */ /* 0x000fe2000f8e0205 */
[----:B------:R-:W-:Y:S01]  /*0a20*/  ULDC UR21, c[0x0][0x658] ;  /* 0x0001960000157ab9 */ /* 0x000fe20000000800 */
[----:B------:R-:W-:Y:S02]  /*0a30*/  UMOV UR19, 0xffffffff ;  /* 0xffffffff00137882 */ /* 0x000fe40000000000 */
[----:B------:R-:W-:Y:S01]  /*0a40*/  UIADD3 UR6, UR11, UR6, URZ ;  /* 0x000000060b067290 */ /* 0x000fe2000fffe03f */
[----:B------:R-:W-:Y:S01]  /*0a50*/  ULDC UR15, c[0x0][0x618] ;  /* 0x00018600000f7ab9 */ /* 0x000fe20000000800 */
[----:B------:R-:W-:Y:S01]  /*0a60*/  ULDC.64 UR8, c[0x0][0x640] ;  /* 0x0001900000087ab9 */ /* 0x000fe20000000a00 */
[----:B------:R-:W-:Y:S01]  /*0a70*/  USHF.L.U32 UR11, UR19, UR21, URZ ;  /* 0x00000015130b7299 */ /* 0x000fe2000800063f */
[----:B------:R-:W-:Y:S01]  /*0a80*/  ISETP.NE.U32.AND P0, PT, RZ, UR8, PT ;  /* 0x00000008ff007c0c */ /* 0x000fe2000bf05070 */
[----:B------:R-:W-:-:S02]  /*0a90*/  USHF.R.U64 UR19, UR10, UR15, UR6 ;  /* 0x0000000f0a137299 */ /* 0x000fc40008001206 */
[----:B------:R-:W-:Y:S01]  /*0aa0*/  USHF.R.U32.HI UR10, URZ, UR15, UR6 ;  /* 0x0000000f3f0a7299 */ /* 0x000fe20008011606 */
[----:B0-----:R-:W-:Y:S01]  /*0ab0*/  R2UR UR14, R0 ;  /* 0x00000000000e72ca */ /* 0x001fe200000e0000 */
[----:B------:R-:W-:Y:S01]  /*0ac0*/  ULDC UR17, c[0x0][0x608] ;  /* 0x0001820000117ab9 */ /* 0x000fe20000000800 */
[----:B------:R-:W-:Y:S01]  /*0ad0*/  ISETP.NE.AND.EX P0, PT, RZ, UR9, PT, P0 ;  /* 0x00000009ff007c0c */ /* 0x000fe2000bf05300 */
[----:B------:R-:W-:Y:S02]  /*0ae0*/  USHF.R.U64 UR23, UR19, UR17, UR10 ;  /* 0x0000001113177299 */ /* 0x000fe4000800120a */
[----:B------:R-:W-:Y:S01]  /*0af0*/  USHF.R.U32.HI UR10, URZ, UR17, UR10 ;  /* 0x000000113f0a7299 */ /* 0x000fe2000801160a */
[----:B------:R-:W-:Y:S01]  /*0b00*/  UMOV UR16, 0x1 ;  /* 0x0000000100107882 */ /* 0x000fe20000000000 */
[----:B------:R-:W-:Y:S02]  /*0b10*/  UIADD3 UR12, -UR12, URZ, URZ ;  /* 0x0000003f0c0c7290 */ /* 0x000fe4000fffe13f */
[----:B------:R-:W-:-:S02]  /*0b20*/  USHF.R.U64 UR24, UR23, UR21, UR10 ;  /* 0x0000001517187299 */ /* 0x000fc4000800120a */
[----:B------:R-:W-:Y:S01]  /*0b30*/  USHF.L.U32 UR6, UR16, UR21, URZ ;  /* 0x0000001510067299 */ /* 0x000fe2000800063f */
[----:B------:R-:W-:Y:S01]  /*0b40*/  ULDC UR13, c[0x0][0x144] ;  /* 0x00005100000d7ab9 */ /* 0x000fe20000000800 */
[----:B------:R-:W-:Y:S01]  /*0b50*/  ULDC UR5, c[0x0][0x600] ;  /* 0x0001800000057ab9 */ /* 0x000fe20000000800 */
[----:B------:R-:W-:Y:S02]  /*0b60*/  ULOP3.LUT UR16, URZ, UR11, URZ, 0x33, !UPT ;  /* 0x0000000b3f107292 */ /* 0x000fe4000f8e333f */
[----:B------:R-:W-:Y:S02]  /*0b70*/  USHF.R.U32.HI UR11, URZ, UR21, UR10 ;  /* 0x000000153f0b7299 */ /* 0x000fe4000801160a */
[----:B------:R-:W-:Y:S02]  /*0b80*/  UIADD3 UR18, UR5, -0x1, URZ ;  /* 0xffffffff05127890 */ /* 0x000fe4000fffe03f */
[----:B------:R-:W-:Y:S02]  /*0b90*/  UIADD3 UR20, -UR14, URZ, URZ ;  /* 0x0000003f0e147290 */ /* 0x000fe4000fffe13f */
[----:B------:R-:W-:Y:S01]  /*0ba0*/  UIMAD UR4, UR13, UR12, UR4 ;  /* 0x0000000c0d0472a4 */ /* 0x000fe2000f8e0204 */
[----:B------:R-:W-:Y:S01]  /*0bb0*/  ULDC UR25, c[0x0][0x148] ;  /* 0x0000520000197ab9 */ /* 0x000fe20000000800 */
[----:B------:R-:W-:Y:S01]  /*0bc0*/  ULDC UR21, c[0x0][0x648] ;  /* 0x0001920000157ab9 */ /* 0x000fe20000000800 */
[----:B------:R-:W-:Y:S01]  /*0bd0*/  ULDC UR22, c[0x0][0x638] ;  /* 0x00018e0000167ab9 */ /* 0x000fe20000000800 */
[----:B------:R-:W-:Y:S01]  /*0be0*/  UMOV UR10, UR24 ;  /* 0x00000018000a7c82 */ /* 0x000fe20008000000 */
[----:B------:R-:W-:Y:S07]  /*0bf0*/  @!P0 BRA `(.L_x_6) ;  /* 0x0000000000308947 */ /* 0x000fee0003800000 */
[----:B------:R-:W-:Y:S02]  /*0c00*/  ULDC UR14, c[0x0][0x64c] ;  /* 0x00019300000e7ab9 */ /* 0x000fe40000000800 */
        /* <DEDUP_REMOVED lines=8> */
[----:B------:R-:W-:-:S07]  /*0c90*/  UIMAD.WIDE.U32.X UR8, UR17, UR9, UR14, UP0 ;  /* 0x00000009110872a5 */ /* 0x000fce00080e040e */
[----:B------:R-:W-:Y:S01]  /*0ca0*/  UMOV UR10, UR8 ;  /* 0x00000008000a7c82 */ /* 0x000fe20008000000 */
[----:B------:R-:W-:-:S05]  /*0cb0*/  UMOV UR11, UR9 ;  /* 0x00000009000b7c82 */ /* 0x000fca0008000000 */
.L_x_6:
[----:B------:R-:W-:Y:S01]  /*0cc0*/  UISETP.NE.AND UP0, UPT, UR38, URZ, UPT ;  /* 0x0000003f2600728c */ /* 0x000fe2000bf05270 */
[----:B------:R-:W-:Y:S01]  /*0cd0*/  MOV R0, 0x1 ;  /* 0x0000000100007802 */ /* 0x000fe20000000f00 */
[----:B------:R-:W-:Y:S02]  /*0ce0*/  USHF.R.U64 UR8, UR10, UR21, UR11 ;  /* 0x000000150a087299 */ /* 0x000fe4000800120b */
[----:B------:R-:W-:Y:S02]  /*0cf0*/  ULOP3.LUT UR16, UR23, UR16, URZ, 0xc0, !UPT ;  /* 0x0000001017107292 */ /* 0x000fe4000f8ec03f */
[----:B------:R-:W-:Y:S02]  /*0d00*/  ULOP3.LUT UR18, UR19, UR18, URZ, 0xc0, !UPT ;  /* 0x0000001213127292 */ /* 0x000fe4000f8ec03f */
[----:B------:R-:W-:-:S03]  /*0d10*/  UIMAD UR16, UR6, UR8, UR16 ;  /* 0x00000008061072a4 */ /* 0x000fc6000f8e0210 */
[----:B------:R-:W-:Y:S02]  /*0d20*/  @UP0 UIMAD UR4, UR25, UR20, UR7 ;  /* 0x00000014190402a4 */ /* 0x000fe4000f8e0207 */
[----:B------:R-:W-:-:S04]  /*0d30*/  UIADD3 UR7, -UR8, URZ, URZ ;  /* 0x0000003f08077290 */ /* 0x000fc8000fffe13f */
[----:B------:R-:W-:-:S03]  /*0d40*/  UIMAD UR6, UR7, UR22, UR24 ;  /* 0x00000016070672a4 */ /* 0x000fc6000f8e0218 */
[----:B------:R-:W-:Y:S01]  /*0d50*/  ULDC UR7, c[0x0][0x610] ;  /* 0x0001840000077ab9 */ /* 0x000fe20000000800 */
[----:B------:R-:W-:Y:S02]  /*0d60*/  UIMAD UR6, UR6, UR5, UR18 ;  /* 0x00000005060672a4 */ /* 0x000fe4000f8e0212 */
[----:B------:R-:W-:-:S04]  /*0d70*/  UIMAD UR4, UR16, UR7, UR4 ;  /* 0x00000007100472a4 */ /* 0x000fc8000f8e0204 */
[----:B------:R-:W-:Y:S02]  /*0d80*/  USEL UR41, UR6, UR4, !UP0 ;  /* 0x0000000406297287 */ /* 0x000fe4000c000000 */
[----:B------:R-:W-:-:S12]  /*0d90*/  USEL UR40, UR4, UR6, !UP0 ;  /* 0x0000000604287287 */ /* 0x000fd8000c000000 */
.L_x_4:
[----:B------:R-:W-:-:S08]  /*0da0*/  NOP ;  /* 0x0000000000007918 */ /* 0x000fd00000000000 */
[----:B------:R-:W0:Y:S02]  /*0db0*/  USETMAXREG.TRY_ALLOC.CTAPOOL UP0, 0xf0 ;  /* 0x000000f0000079c8 */ /* 0x000e240008000600 */
[----:B0-----:R-:W-:-:S13]  /*0dc0*/  PLOP3.LUT P0, PT, PT, PT, UP0, 0x80, 0x0 ;  /* 0x000000000000781c */ /* 0x001fda0003f0f008 */
[----:B------:R-:W-:Y:S05]  /*0dd0*/  @!P0 BRA `(.L_x_4) ;  /* 0xfffffffc00f08947 */ /* 0x000fea000383ffff */
[----:B------:R-:W-:Y:S01]  /*0de0*/  ULDC.64 UR4, c[0x0][0x598] ;  /* 0x0001660000047ab9 */ /* 0x000fe20000000a00 */
[----:B------:R-:W-:Y:S01]  /*0df0*/  ULDC.64 UR44, c[0x0][0x208] ;  /* 0x00008200002c7ab9 */ /* 0x000fe20000000a00 */
[----:B------:R-:W-:-:S04]  /*0e00*/  ISETP.NE.U32.AND P0, PT, RZ, UR4, PT ;  /* 0x00000004ff007c0c */ /* 0x000fc8000bf05070 */
[----:B------:R-:W-:-:S13]  /*0e10*/  ISETP.NE.AND.EX P0, PT, RZ, UR5, PT, P0 ;  /* 0x00000005ff007c0c */ /* 0x000fda000bf05300 */
[----:B------:R-:W-:Y:S05]  /*0e20*/  @!P0 BRA `(.L_x_7) ;  /* 0x00000000001c8947 */ /* 0x000fea0003800000 */
[----:B------:R-:W0:Y:S02]  /*0e30*/  LDC.64 R2, c[0x0][0x598] ;  /* 0x00016600ff027b82 */ /* 0x000e240000000a00 */
[----:B0-----:R-:W2:Y:S02]  /*0e40*/  LDG.E.64 R2, desc[UR44][R2.64] ;  /* 0x0000002c02027981 */ /* 0x001ea4000c1e1b00 */
[----:B--2---:R-:W-:-:S04]  /*0e50*/  ISETP.NE.U32.AND P0, PT, R2, RZ, PT ;  /* 0x000000ff0200720c */ /* 0x004fc80003f05070 */
[----:B------:R-:W-:-:S13]  /*0e60*/  ISETP.NE.AND.EX P0, PT, R3, RZ, PT, P0 ;  /* 0x000000ff0300720c */ /* 0x000fda0003f05300 */
[----:B------:R-:W-:Y:S05]  /*0e70*/  @!P0 BRA `(.L_x_7) ;  /* 0x0000000000088947 */ /* 0x000fea0003800000 */
[----:B------:R0:W5:Y:S01]  /*0e80*/  LD.E R2, desc[UR44][R2.64] ;  /* 0x0000002c02027980 */ /* 0x000162000c101900 */
[----:B------:R-:W-:Y:S05]  /*0e90*/  BRA `(.L_x_8) ;  /* 0x0000000000247947 */ /* 0x000fea0003800000 */
.L_x_7:
[----:B------:R-:W-:Y:S02]  /*0ea0*/  ULDC.64 UR4, c[0x0][0x588] ;  /* 0x0001620000047ab9 */ /* 0x000fe40000000a00 */
[----:B------:R-:W-:-:S04]  /*0eb0*/  ISETP.NE.U32.AND P0, PT, RZ, UR4, PT ;  /* 0x00000004ff007c0c */ /* 0x000fc8000bf05070 */
[----:B------:R-:W-:-:S13]  /*0ec0*/  ISETP.NE.AND.EX P0, PT, RZ, UR5, PT, P0 ;  /* 0x00000005ff007c0c */ /* 0x000fda000bf05300 */
[----:B------:R-:W-:Y:S05]  /*0ed0*/  @!P0 BRA `(.L_x_9) ;  /* 0x00000000000c8947 */ /* 0x000fea0003800000 */
[----:B------:R-:W0:Y:S02]  /*0ee0*/  LDC.64 R2, c[0x0][0x588] ;  /* 0x00016200ff027b82 */ /* 0x000e240000000a00 */
[----:B0-----:R1:W5:Y:S01]  /*0ef0*/  LDG.E R2, desc[UR44][R2.64] ;  /* 0x0000002c02027981 */ /* 0x001362000c1e1900 */
[----:B------:R-:W-:Y:S05]  /*0f00*/  BRA `(.L_x_8) ;  /* 0x0000000000087947 */ /* 0x000fea0003800000 */
.L_x_9:
[----:B------:R-:W-:Y:S02]  /*0f10*/  ULDC UR4, c[0x0][0x580] ;  /* 0x0001600000047ab9 */ /* 0x000fe40000000800 */
[----:B------:R-:W-:-:S07]  /*0f20*/  IMAD.U32 R2, RZ, RZ, UR4 ;  /* 0x00000004ff027e24 */ /* 0x000fce000f8e00ff */
.L_x_8:
[----:B------:R-:W-:Y:S02]  /*0f30*/  ULDC.64 UR4, c[0x0][0x5a0] ;  /* 0x0001680000047ab9 */ /* 0x000fe40000000a00 */
[----:B------:R-:W-:-:S04]  /*0f40*/  ISETP.NE.U32.AND P0, PT, RZ, UR4, PT ;  /* 0x00000004ff007c0c */ /* 0x000fc8000bf05070 */
[----:B------:R-:W-:-:S13]  /*0f50*/  ISETP.NE.AND.EX P0, PT, RZ, UR5, PT, P0 ;  /* 0x00000005ff007c0c */ /* 0x000fda000bf05300 */
[----:B------:R-:W-:Y:S05]  /*0f60*/  @!P0 BRA `(.L_x_10) ;  /* 0x00000000001c8947 */ /* 0x000fea0003800000 */
[----:B------:R-:W2:Y:S02]  /*0f70*/  LDC.64 R4, c[0x0][0x5a0] ;  /* 0x00016800ff047b82 */ /* 0x000ea40000000a00 */
[----:B--2---:R-:W2:Y:S02]  /*0f80*/  LDG.E.64 R4, desc[UR44][R4.64] ;  /* 0x0000002c04047981 */ /* 0x004ea4000c1e1b00 */
[----:B--2---:R-:W-:-:S04]  /*0f90*/  ISETP.NE.U32.AND P0, PT, R4, RZ, PT ;  /* 0x000000ff0400720c */ /* 0x004fc80003f05070 */
[----:B------:R-:W-:-:S13]  /*0fa0*/  ISETP.NE.AND.EX P0, PT, R5, RZ, PT, P0 ;  /* 0x000000ff0500720c */ /* 0x000fda0003f05300 */
[----:B------:R-:W-:Y:S05]  /*0fb0*/  @!P0 BRA `(.L_x_10) ;  /* 0x0000000000088947 */ /* 0x000fea0003800000 */
[----:B------:R2:W5:Y:S01]  /*0fc0*/  LD.E R16, desc[UR44][R4.64] ;  /* 0x0000002c04107980 */ /* 0x000562000c101900 */
[----:B------:R-:W-:Y:S05]  /*0fd0*/  BRA `(.L_x_11) ;  /* 0x0000000000247947 */ /* 0x000fea0003800000 */
.L_x_10:
[----:B------:R-:W-:Y:S02]  /*0fe0*/  ULDC.64 UR4, c[0x0][0x590] ;  /* 0x0001640000047ab9 */ /* 0x000fe40000000a00 */
[----:B------:R-:W-:-:S04]  /*0ff0*/  ISETP.NE.U32.AND P0, PT, RZ, UR4, PT ;  /* 0x00000004ff007c0c */ /* 0x000fc8000bf05070 */
[----:B------:R-:W-:-:S13]  /*1000*/  ISETP.NE.AND.EX P0, PT, RZ, UR5, PT, P0 ;  /* 0x00000005ff007c0c */ /* 0x000fda000bf05300 */
[----:B------:R-:W-:Y:S05]  /*1010*/  @!P0 BRA `(.L_x_12) ;  /* 0x00000000000c8947 */ /* 0x000fea0003800000 */
[----:B------:R-:W2:Y:S02]  /*1020*/  LDC.64 R4, c[0x0][0x590] ;  /* 0x00016400ff047b82 */ /* 0x000ea40000000a00 */
[----:B--2---:R3:W5:Y:S01]  /*1030*/  LDG.E R16, desc[UR44][R4.64] ;  /* 0x0000002c04107981 */ /* 0x004762000c1e1900 */
[----:B------:R-:W-:Y:S05]  /*1040*/  BRA `(.L_x_11) ;  /* 0x0000000000087947 */ /* 0x000fea0003800000 */
.L_x_12:
[----:B------:R-:W-:Y:S02]  /*1050*/  ULDC UR4, c[0x0][0x584] ;  /* 0x0001610000047ab9 */ /* 0x000fe40000000800 */
[----:B------:R-:W-:-:S07]  /*1060*/  IMAD.U32 R16, RZ, RZ, UR4 ;  /* 0x00000004ff107e24 */ /* 0x000fce000f8e00ff */
.L_x_11:
[----:B------:R-:W-:-:S13]  /*1070*/  LOP3.LUT P0, RZ, R0, 0xff, RZ, 0xc0, !PT ;  /* 0x000000ff00ff7812 */ /* 0x000fda000780c0ff */
[----:B------:R-:W-:Y:S05]  /*1080*/  @!P0 EXIT ;  /* 0x000000000000894d */ /* 0x000fea0003800000 */
[----:B------:R-:W-:Y:S01]  /*1090*/  ULDC UR4, c[0x0][0x28c] ;  /* 0x0000a30000047ab9 */ /* 0x000fe20000000800 */
[----:B------:R-:W-:Y:S01]  /*10a0*/  UMOV UR36, URZ ;  /* 0x0000003f00247c82 */ /* 0x000fe20008000000 */
[----:B------:R-:W-:Y:S01]  /*10b0*/  UIADD3 UR4, UR4, 0x7f, URZ ;  /* 0x0000007f04047890 */ /* 0x000fe2000fffe03f */
[----:B------:R-:W-:-:S03]  /*10c0*/  UMOV UR39, URZ ;  /* 0x0000003f00277c82 */ /* 0x000fc60008000000 */
[----:B------:R-:W-:-:S04]  /*10d0*/  USHF.R.S32.HI UR5, URZ, 0x1f, UR4 ;  /* 0x0000001f3f057899 */ /* 0x000fc80008011404 */
[----:B------:R-:W-:-:S04]  /*10e0*/  ULEA.HI UR5, UR5, UR4, URZ, 0x7 ;  /* 0x0000000405057291 */ /* 0x000fc8000f8f383f */
[----:B------:R-:W-:-:S12]  /*10f0*/  USHF.R.S32.HI UR43, URZ, 0x7, UR5 ;  /* 0x000000073f2b7899 */ /* 0x000fd80008011405 */
.L_x_540:
[----:B------:R-:W4:Y:S01]  /*1100*/  S2R R0, SR_TID.X ;  /* 0x0000000000007919 */ /* 0x000f220000002100 */
[----:B------:R-:W0:Y:S01]  /*1110*/  S2UR UR6, SR_CgaCtaId ;  /* 0x00000000000679c3 */ /* 0x000e220000008800 */
[----:B------:R-:W-:Y:S02]  /*1120*/  UMOV UR46, 0x400 ;  /* 0x00000400002e7882 */ /* 0x000fe40000000000 */
[----:B0-----:R-:W-:Y:S01]  /*1130*/  ULEA UR46, UR6, UR46, 0x18 ;  /* 0x0000002e062e7291 */ /* 0x001fe2000f8ec03f */
[----:B----4-:R-:W-:-:S04]  /*1140*/  LOP3.LUT R0, R0, 0x80, RZ, 0xc0, !PT ;  /* 0x0000008000007812 */ /* 0x010fc800078ec0ff */
[----:B------:R-:W-:-:S06]  /*1150*/  SHF.R.U32.HI R0, RZ, 0x7, R0 ;  /* 0x00000007ff007819 */ /* 0x000fcc0000011600 */
[----:B------:R-:W0:Y:S02]  /*1160*/  SHFL.IDX PT, R0, R0, RZ, 0x1f ;  /* 0x00001fff00007589 */ /* 0x000e2400000e0000 */
[----:B0-----:R-:W-:-:S13]  /*1170*/  R2UR UR4, R0 ;  /* 0x00000000000472ca */ /* 0x001fda00000e0000 */
[----:B------:R-:W-:-:S04]  /*1180*/  ULEA.HI UR5, UR4, UR4, URZ, 0x1 ;  /* 0x0000000404057291 */ /* 0x000fc8000f8f083f */
[----:B------:R-:W-:-:S04]  /*1190*/  ULOP3.LUT UR5, UR5, 0x7fffe, URZ, 0xc0, !UPT ;  /* 0x0007fffe05057892 */ /* 0x000fc8000f8ec03f */
[----:B------:R-:W-:-:S03]  /*11a0*/  UIADD3 UR5, UR4, -UR5, URZ ;  /* 0x8000000504057290 */ /* 0x000fc6000fffe03f */
[----:B------:R-:W-:Y:S01]  /*11b0*/  ULDC UR4, c[0x0][0x28c] ;  /* 0x0000a30000047ab9 */ /* 0x000fe20000000800 */
[----:B------:R-:W-:Y:S01]  /*11c0*/  ULEA UR5, UR5, UR46, 0xd ;  /* 0x0000002e05057291 */ /* 0x000fe2000f8e683f */
[----:B------:R-:W-:-:S03]  /*11d0*/  ISETP.LT.AND P0, PT, RZ, UR4, PT ;  /* 0x00000004ff007c0c */ /* 0x000fc6000bf01270 */
[----:B------:R-:W-:-:S04]  /*11e0*/  UIADD3 UR5, UR5, 0x100, URZ ;  /* 0x0000010005057890 */ /* 0x000fc8000fffe03f */
[----:B------:R-:W-:-:S04]  /*11f0*/  USHF.R.U32.HI UR5, URZ, 0x4, UR5 ;  /* 0x000000043f057899 */ /* 0x000fc80008011605 */
[----:B------:R-:W-:Y:S02]  /*1200*/  ULOP3.LUT UR47, UR5, 0x3fff, URZ, 0xc0, !UPT ;  /* 0x00003fff052f7892 */ /* 0x000fe4000f8ec03f */
[----:B-123--:R-:W-:Y:S10]  /*1210*/  @P0 BRA `(.L_x_13) ;  /* 0x0000000000400947 */ /* 0x00eff40003800000 */
[----:B------:R-:W-:Y:S01]  /*1220*/  MOV R0, 0x0 ;  /* 0x0000000000007802 */ /* 0x000fe20000000f00 */
[----:B------:R-:W-:Y:S01]  /*1230*/  ULDC.64 UR4, c[0x4][0x68] ;  /* 0x01001a0000047ab9 */ /* 0x000fe20000000a00 */
[----:B------:R-:W-:Y:S01]  /*1240*/  ULDC.64 UR6, c[0x4][0x8] ;  /* 0x0100020000067ab9 */ /* 0x000fe20000000a00 */
[----:B--23--:R-:W-:Y:S01]  /*1250*/  MOV R4, UR4 ;  /* 0x0000000400047c02 */ /* 0x00cfe20008000f00 */
[----:B------:R0:W2:Y:S01]  /*1260*/  LDC.64 R14, c[0x4][R0] ;  /* 0x01000000000e7b82 */ /* 0x0000a20000000a00 */
[----:B------:R-:W-:Y:S01]  /*1270*/  IMAD.U32 R5, RZ, RZ, UR5 ;  /* 0x00000005ff057e24 */ /* 0x000fe2000f8e00ff */
[----:B------:R-:W-:Y:S01]  /*1280*/  ULDC.64 UR4, c[0x4][0x70] ;  /* 0x01001c0000047ab9 */ /* 0x000fe20000000a00 */
[----:B------:R-:W-:Y:S01]  /*1290*/  IMAD.U32 R10, RZ, RZ, UR6 ;  /* 0x00000006ff0a7e24 */ /* 0x000fe2000f8e00ff */
[----:B------:R-:W-:Y:S01]  /*12a0*/  MOV R7, UR5 ;  /* 0x0000000500077c02 */ /* 0x000fe20008000f00 */
[----:B------:R-:W-:Y:S01]  /*12b0*/  IMAD.U32 R6, RZ, RZ, UR4 ;  /* 0x00000004ff067e24 */ /* 0x000fe2000f8e00ff */
[----:B------:R-:W-:Y:S01]  /*12c0*/  MOV R8, 0x1e1 ;  /* 0x000001e100087802 */ /* 0x000fe20000000f00 */
[----:B------:R-:W-:-:S02]  /*12d0*/  IMAD.U32 R11, RZ, RZ, UR7 ;  /* 0x00000007ff0b7e24 */ /* 0x000fc4000f8e00ff */
[----:B------:R-:W-:Y:S02]  /*12e0*/  IMAD.MOV.U32 R12, RZ, RZ, 0x1 ;  /* 0x00000001ff0c7424 */ /* 0x000fe400078e00ff */
[----:B0-----:R-:W-:-:S07]  /*12f0*/  IMAD.MOV.U32 R13, RZ, RZ, RZ ;  /* 0x000000ffff0d7224 */ /* 0x001fce00078e00ff */
[----:B------:R-:W-:-:S07]  /*1300*/  LEPC R20, `(.L_x_13) ;  /* 0x000000001014794e */ /* 0x000fce0000000000 */
[----:B-12--5:R-:W-:Y:S05]  /*1310*/  CALL.ABS.NOINC R14 ;  /* 0x000000000e007343 */ /* 0x026fea0003c00000 */
.L_x_13:
[----:B------:R-:W-:-:S06]  /*1320*/  ULOP3.LUT UR4, UR37, 0x1, URZ, 0xfc, !UPT ;  /* 0x0000000125047892 */ /* 0x000fcc000f8efc3f */
[----:B------:R-:W-:-:S04]  /*1330*/  MOV R0, UR4 ;  /* 0x0000000400007c02 */ /* 0x000fc80008000f00 */
[----:B------:R-:W-:-:S13]  /*1340*/  ISETP.NE.AND P0, PT, R0, 0x3, PT ;  /* 0x000000030000780c */ /* 0x000fda0003f05270 */
[----:B------:R-:W-:Y:S05]  /*1350*/  @!P0 BRA `(.L_x_14) ;  /* 0x0000000000048947 */ /* 0x000fea0003800000 */
[----:B------:R-:W-:Y:S01]  /*1360*/  BPT.TRAP 0x1 ;  /* 0x000000040000795c */ /* 0x000fe20000300000 */
.L_x_14:
[----:B-1----:R-:W-:Y:S02]  /*1370*/  IMAD.U32 R3, RZ, RZ, UR39 ;  /* 0x00000027ff037e24 */ /* 0x002fe4000f8e00ff */
[----:B------:R-:W-:-:S03]  /*1380*/  IMAD.U32 R0, RZ, RZ, UR36 ;  /* 0x00000024ff007e24 */ /* 0x000fc6000f8e00ff */
[----:B------:R-:W-:Y:S02]  /*1390*/  LEA R3, R3, UR46, 0x3 ;  /* 0x0000002e03037c11 */ /* 0x000fe4000f8e18ff */
[----:B------:R-:W-:-:S04]  /*13a0*/  SHF.L.U32 R0, R0, 0x1f, RZ ;  /* 0x0000001f00007819 */ /* 0x000fc800000006ff */
[----:B------:R0:W1:Y:S01]  /*13b0*/  SYNCS.PHASECHK.TRANS64.TRYWAIT P1, [R3+URZ], R0 ;  /* 0x00000000030075a7 */ /* 0x000062000802017f */
[----:B------:R-:W-:Y:S05]  /*13c0*/  @!P0 BRA `(.L_x_15) ;  /* 0x0000000000048947 */ /* 0x000fea0003800000 */
[----:B------:R-:W-:Y:S01]  /*13d0*/  BPT.TRAP 0x1 ;  /* 0x000000040000795c */ /* 0x000fe20000300000 */
.L_x_15:
[----:B-1----:R-:W-:Y:S05]  /*13e0*/  @P1 BRA `(.L_x_16) ;  /* 0x0000000000081947 */ /* 0x002fea0003800000 */
[----:B------:R-:W1:Y:S02]  /*13f0*/  SYNCS.PHASECHK.TRANS64.TRYWAIT P1, [R3+URZ], R0 ;  /* 0x00000000030075a7 */ /* 0x000e64000802017f */
[----:B-1----:R-:W-:Y:S05]  /*1400*/  @!P1 BRA `(.L_x_17) ;  /* 0x0000031800d49947 */ /* 0x002fea0003800000 */
.L_x_16:
[----:B------:R-:W-:-:S04]  /*1410*/  UISETP.LT.AND UP0, UPT, UR43, 0x1, UPT ;  /* 0x000000012b00788c */ /* 0x000fc8000bf01270 */
[----:B------:R-:W-:-:S04]  /*1420*/  USEL UR4, UR43, 0x1, UP0 ;  /* 0x000000012b047887 */ /* 0x000fc80008000000 */
[----:B------:R-:W-:-:S06]  /*1430*/  UIADD3 UR4, UR43, -UR4, URZ ;  /* 0x800000042b047290 */ /* 0x000fcc000fffe03f */
[----:B01----:R-:W-:Y:S01]  /*1440*/  MOV R0, UR4 ;  /* 0x0000000400007c02 */ /* 0x003fe20008000f00 */
[----:B------:R-:W-:Y:S05]  /*1450*/  WARPSYNC.ALL ;  /* 0x0000000000007948 */ /* 0x000fea0003800000 */
[----:B------:R-:W-:Y:S01]  /*1460*/  ISETP.GE.AND P1, PT, R0, 0x1, PT ;  /* 0x000000010000780c */ /* 0x000fe20003f26270 */
[----:B------:R-:W-:Y:S01]  /*1470*/  UIADD3 UR46, UR46, 0x80100, URZ ;  /* 0x000801002e2e7890 */ /* 0x000fe2000fffe03f */
[----:B------:R-:W-:Y:S01]  /*1480*/  WARPGROUP.ARRIVE ;  /* 0x00000000000079c5 */ /* 0x000fe20000000000 */
[----:B------:R-:W-:Y:S01]  /*1490*/  ULOP3.LUT UR4, UR47, 0x10000, URZ, 0xfc, !UPT ;  /* 0x000100002f047892 */ /* 0x000fe2000f8efc3f */
[----:B------:R0:W-:Y:S01]  /*14a0*/  STL [R1+0x2c8], R17 ;  /* 0x0002c81101007387 */ /* 0x0001e20000100800 */
[----:B------:R-:W-:-:S02]  /*14b0*/  USHF.R.U32.HI UR46, URZ, 0x4, UR46 ;  /* 0x000000043f2e7899 */ /* 0x000fc4000801162e */
[----:B------:R-:W-:Y:S01]  /*14c0*/  ULEA UR8, UR39, UR4, 0xd ;  /* 0x0000000427087291 */ /* 0x000fe2000f8e683f */
[----:B-----5:R-:W-:Y:S01]  /*14d0*/  STL [R1+0x2c4], R16 ;  /* 0x0002c41001007387 */ /* 0x020fe20000100800 */
[----:B------:R-:W-:Y:S01]  /*14e0*/  ULOP3.LUT UR5, UR46, 0x3fff, URZ, 0xc0, !UPT ;  /* 0x00003fff2e057892 */ /* 0x000fe2000f8ec03f */
[----:B------:R-:W-:Y:S01]  /*14f0*/  UMOV UR9, 0x40000040 ;  /* 0x4000004000097882 */ /* 0x000fe20000000000 */
[----:B------:R-:W-:Y:S02]  /*1500*/  UMOV UR11, 0x40000040 ;  /* 0x40000040000b7882 */ /* 0x000fe40000000000 */
[----:B------:R-:W-:Y:S01]  /*1510*/  ULOP3.LUT UR5, UR5, 0x10000, URZ, 0xfc, !UPT ;  /* 0x0001000005057892 */ /* 0x000fe2000f8efc3f */
[----:B------:R1:W-:Y:S01]  /*1520*/  STL [R1+0x2c0], R2 ;  /* 0x0002c00201007387 */ /* 0x0003e20000100800 */
[----:B------:R-:W-:Y:S02]  /*1530*/  UIADD3 UR12, UR8, 0x400, URZ ;  /* 0x00000400080c7890 */ /* 0x000fe4000fffe03f */
[----:B------:R-:W-:Y:S01]  /*1540*/  ULEA UR6, UR39, UR5, 0xd ;  /* 0x0000000527067291 */ /* 0x000fe2000f8e683f */
[----:B------:R4:W-:Y:S01]  /*1550*/  STL [R1+0x2bc], R0 ;  /* 0x0002bc0001007387 */ /* 0x0009e20000100800 */
[----:B------:R-:W-:Y:S01]  /*1560*/  UMOV UR15, UR11 ;  /* 0x0000000b000f7c82 */ /* 0x000fe20008000000 */
[----:B------:R-:W-:-:S04]  /*1570*/  UMOV UR13, 0x40000040 ;  /* 0x40000040000d7882 */ /* 0x000fc80000000000 */
[----:B------:R-:W-:Y:S02]  /*1580*/  UMOV UR10, UR6 ;  /* 0x00000006000a7c82 */ /* 0x000fe40008000000 */
[----:B------:R-:W-:Y:S01]  /*1590*/  HGMMA.64x256x8.F32.TF32 R24, gdesc[UR8], RZ, !UPT, gsb0 ;  /* 0x07e00000081879f0 */ /* 0x000fe2000c0028ff */
[----:B------:R-:W-:Y:S02]  /*15a0*/  UMOV UR14, UR10 ;  /* 0x0000000a000e7c82 */ /* 0x000fe40008000000 */
[----:B------:R-:W-:Y:S02]  /*15b0*/  WARPGROUP.DEPBAR.LE gsb0, 0x0 ;  /* 0x00008000000079c5 */ /* 0x000fe40000010000 */
[----:B------:R-:W-:Y:S01]  /*15c0*/  STL.64 [R1], R24 ;  /* 0x0000001801007387 */ /* 0x000fe20000100a00 */
[----:B------:R-:W-:Y:S01]  /*15d0*/  IMAD.MOV.U32 R235, RZ, RZ, R46 ;  /* 0x000000ffffeb7224 */ /* 0x000fe200078e002e */
[----:B------:R-:W-:Y:S01]  /*15e0*/  MOV R233, R48 ;  /* 0x0000003000e97202 */ /* 0x000fe20000000f00 */
[----:B------:R-:W-:Y:S01]  /*15f0*/  IMAD.MOV.U32 R234, RZ, RZ, R47 ;  /* 0x000000ffffea7224 */ /* 0x000fe200078e002f */
[----:B------:R-:W-:Y:S01]  /*1600*/  STL.64 [R1+0x8], R26 ;  /* 0x0000081a01007387 */ /* 0x000fe20000100a00 */
        /* <DEDUP_REMOVED lines=73> */
[----:B0-----:R-:W-:Y:S01]  /*1aa0*/  MOV R17, R135 ;  /* 0x0000008700117202 */ /* 0x001fe20000000f00 */
[----:B------:R-:W-:Y:S01]  /*1ab0*/  IMAD.MOV.U32 R188, RZ, RZ, R104 ;  /* 0x000000ffffbc7224 */ /* 0x000fe200078e0068 */
[----:B------:R-:W-:Y:S01]  /*1ac0*/  MOV R14, R138 ;  /* 0x0000008a000e7202 */ /* 0x000fe20000000f00 */
[----:B------:R-:W-:Y:S01]  /*1ad0*/  IMAD.MOV.U32 R190, RZ, RZ, R106 ;  /* 0x000000ffffbe7224 */ /* 0x000fe200078e006a */
[----:B------:R-:W-:Y:S01]  /*1ae0*/  MOV R11, R141 ;  /* 0x0000008d000b7202 */ /* 0x000fe20000000f00 */
[----:B------:R-:W-:Y:S01]  /*1af0*/  IMAD.MOV.U32 R191, RZ, RZ, R107 ;  /* 0x000000ffffbf7224 */ /* 0x000fe200078e006b */
[----:B------:R-:W-:Y:S01]  /*1b00*/  MOV R8, R144 ;  /* 0x0000009000087202 */ /* 0x000fe20000000f00 */
[----:B------:R-:W-:Y:S01]  /*1b10*/  IMAD.MOV.U32 R193, RZ, RZ, R109 ;  /* 0x000000ffffc17224 */ /* 0x000fe200078e006d */
[----:B--23--:R-:W-:Y:S01]  /*1b20*/  MOV R5, R147 ;  /* 0x0000009300057202 */ /* 0x00cfe20000000f00 */
[----:B------:R-:W-:Y:S01]  /*1b30*/  IMAD.MOV.U32 R194, RZ, RZ, R110 ;  /* 0x000000ffffc27224 */ /* 0x000fe200078e006e */
[----:B-1----:R-:W-:Y:S01]  /*1b40*/  MOV R2, R150 ;  /* 0x0000009600027202 */ /* 0x002fe20000000f00 */
[----:B------:R-:W-:Y:S01]  /*1b50*/  IMAD.MOV.U32 R196, RZ, RZ, R112 ;  /* 0x000000ffffc47224 */ /* 0x000fe200078e0070 */
[----:B------:R0:W-:Y:S01]  /*1b60*/  STL.64 [R1+0x50], R44 ;  /* 0x0000502c01007387 */ /* 0x0001e20000100a00 */
[----:B------:R-:W-:-:S02]  /*1b70*/  IMAD.MOV.U32 R197, RZ, RZ, R113 ;  /* 0x000000ffffc57224 */ /* 0x000fc400078e0071 */
[----:B------:R-:W-:Y:S01]  /*1b80*/  IMAD.MOV.U32 R199, RZ, RZ, R115 ;  /* 0x000000ffffc77224 */ /* 0x000fe200078e0073 */
[----:B------:R-:W-:Y:S01]  /*1b90*/  STL [R1+0x15d0], R162 ;  /* 0x0015d0a201007387 */ /* 0x000fe20000100800 */
[----:B------:R-:W-:Y:S02]  /*1ba0*/  IMAD.MOV.U32 R200, RZ, RZ, R116 ;  /* 0x000000ffffc87224 */ /* 0x000fe400078e0074 */
[----:B------:R-:W-:Y:S02]  /*1bb0*/  IMAD.MOV.U32 R202, RZ, RZ, R118 ;  /* 0x000000ffffca7224 */ /* 0x000fe400078e0076 */
[----:B------:R-:W-:Y:S02]  /*1bc0*/  IMAD.MOV.U32 R203, RZ, RZ, R119 ;  /* 0x000000ffffcb7224 */ /* 0x000fe400078e0077 */
[----:B------:R-:W-:Y:S02]  /*1bd0*/  IMAD.MOV.U32 R205, RZ, RZ, R121 ;  /* 0x000000ffffcd7224 */ /* 0x000fe400078e0079 */
[----:B------:R-:W-:-:S02]  /*1be0*/  IMAD.MOV.U32 R206, RZ, RZ, R122 ;  /* 0x000000ffffce7224 */ /* 0x000fc400078e007a */
[----:B------:R-:W-:Y:S02]  /*1bf0*/  IMAD.MOV.U32 R208, RZ, RZ, R124 ;  /* 0x000000ffffd07224 */ /* 0x000fe400078e007c */
        /* <DEDUP_REMOVED lines=17> */
[----:B----4-:R-:W-:Y:S02]  /*1d10*/  IMAD.MOV.U32 R0, RZ, RZ, R151 ;  /* 0x000000ffff007224 */ /* 0x010fe400078e0097 */
[----:B0-----:R-:W-:-:S06]  /*1d20*/  WARPGROUP.ARRIVE ;  /* 0x00000000000079c5 */ /* 0x001fcc0000000000 */
[----:B------:R-:W-:Y:S03]  /*1d30*/  HGMMA.64x256x8.F32.TF32 R24, gdesc[UR12], RZ, !UPT, gsb0 ;  /* 0x07e000000c1879f0 */ /* 0x000fe6000c0028ff */
[----:B------:R-:W-:Y:S02]  /*1d40*/  WARPGROUP.DEPBAR.LE gsb0, 0x0 ;  /* 0x00008000000079c5 */ /* 0x000fe40000010000 */
[----:B------:R-:W-:Y:S04]  /*1d50*/  STL.64 [R1+0x15c8], R150 ;  /* 0x0015c89601007387 */ /* 0x000fe80000100a00 */
        /* <DEDUP_REMOVED lines=20> */
[----:B------:R0:W-:Y:S04]  /*1ea0*/  STL.64 [R1+0x1520], R108 ;  /* 0x0015206c01007387 */ /* 0x0001e80000100a00 */
[----:B0-----:R-:W2:Y:S04]  /*1eb0*/  LDL.LU R108, [R1] ;  /* 0x00000000016c7983 */ /* 0x001ea80000300800 */
[----:B------:R-:W2:Y:S04]  /*1ec0*/  LDL.LU R109, [R1+0x4] ;  /* 0x00000400016d7983 */ /* 0x000ea80000300800 */
        /* <DEDUP_REMOVED lines=19> */
[----:B------:R-:W2:Y:S01]  /*2000*/  LDL.LU R129, [R1+0x54] ;  /* 0x0000540001817983 */ /* 0x000ea20000300800 */
        /* <DEDUP_REMOVED lines=31> */
[----:B------:R-:W-:Y:S01]  /*2200*/  UIADD3 UR12, UR8, 0x2, URZ ;  /* 0x00000002080c7890 */ /* 0x000fe2000fffe03f */
[----:B------:R-:W-:Y:S01]  /*2210*/  IMAD.MOV.U32 R214, RZ, RZ, R22 ;  /* 0x000000ffffd67224 */ /* 0x000fe200078e0016 */
[----:B------:R-:W-:Y:S01]  /*2220*/  UIADD3 UR14, UR6, 0x2, URZ ;  /* 0x00000002060e7890 */ /* 0x000fe2000fffe03f */
[----:B------:R-:W-:Y:S01]  /*2230*/  IMAD.MOV.U32 R216, RZ, RZ, R20 ;  /* 0x000000ffffd87224 */ /* 0x000fe200078e0014 */
[----:B------:R-:W-:Y:S01]  /*2240*/  UMOV UR13, 0x40000040 ;  /* 0x40000040000d7882 */ /* 0x000fe20000000000 */
[----:B------:R-:W-:Y:S01]  /*2250*/  IMAD.MOV.U32 R217, RZ, RZ, R19 ;  /* 0x000000ffffd97224 */ /* 0x000fe200078e0013 */
[----:B------:R-:W-:Y:S01]  /*2260*/  UMOV UR15, 0x40000040 ;  /* 0x40000040000f7882 */ /* 0x000fe20000000000 */
        /* <DEDUP_REMOVED lines=11> */
[----:B------:R-:W-:-:S06]  /*2320*/  IMAD.MOV.U32 R235, RZ, RZ, R0 ;  /* 0x000000ffffeb7224 */ /* 0x000fcc00078e0000 */
[----:B--2---:R-:W-:-:S06]  /*2330*/  WARPGROUP.ARRIVE ;  /* 0x00000000000079c5 */ /* 0x004fcc0000000000 */
[----:B------:R-:W-:Y:S03]  /*2340*/  HGMMA.64x256x8.F32.TF32 R108, gdesc[UR12], R108, gsb0 ;  /* 0x07e000000c6c79f0 */ /* 0x000fe6000800286c */
[----:B------:R-:W-:Y:S02]  /*2350*/  WARPGROUP.DEPBAR.LE gsb0, 0x0 ;  /* 0x00008000000079c5 */ /* 0x000fe40000010000 */
[----:B------:R-:W-:Y:S04]  /*2360*/  STL.64 [R1], R108 ;  /* 0x0000006c01007387 */ /* 0x000fe80000100a00 */
        /* <DEDUP_REMOVED lines=63> */
[----:B0-----:R-:W2:Y:S04]  /*2760*/  LDL.LU R162, [R1+0x15d0] ;  /* 0x0015d00001a27983 */ /* 0x001ea80000300800 */
[----:B------:R-:W3:Y:S04]  /*2770*/  LDL.LU.64 R150, [R1+0x15c8] ;  /* 0x0015c80001967983 */ /* 0x000ee80000300a00 */
        /* <DEDUP_REMOVED lines=20> */
[----:B------:R-:W3:Y:S01]  /*28c0*/  LDL.LU.64 R108, [R1+0x1520] ;  /* 0x00152000016c7983 */ /* 0x000ee20000300a00 */
[----:B------:R-:W-:Y:S01]  /*28d0*/  UIADD3 UR12, UR8, 0x402, URZ ;  /* 0x00000402080c7890 */ /* 0x000fe2000fffe03f */
[----:B------:R-:W-:Y:S01]  /*28e0*/  UMOV UR13, 0x40000040 ;  /* 0x40000040000d7882 */ /* 0x000fe20000000000 */
[----:B---3--:R-:W-:-:S07]  /*28f0*/  WARPGROUP.ARRIVE ;  /* 0x00000000000079c5 */ /* 0x008fce0000000000 */
[----:B------:R-:W-:Y:S03]  /*2900*/  HGMMA.64x256x8.F32.TF32 R24, gdesc[UR12], R24, gsb0 ;  /* 0x07e000000c1879f0 */ /* 0x000fe60008002818 */
        /* <DEDUP_REMOVED lines=65> */
[----:B0-----:R-:W3:Y:S04]  /*2d20*/  LDL.LU.64 R24, [R1] ;  /* 0x0000000001187983 */ /* 0x001ee80000300a00 */
        /* <DEDUP_REMOVED lines=63> */
[----:B------:R-:W-:-:S02]  /*3120*/  UIADD3 UR12, UR8, 0x4, URZ ;  /* 0x00000004080c7890 */ /* 0x000fc4000fffe03f */
[----:B------:R-:W-:Y:S01]  /*3130*/  UIADD3 UR14, UR6, 0x4, URZ ;  /* 0x00000004060e7890 */ /* 0x000fe2000fffe03f */
[----:B------:R-:W-:Y:S01]  /*3140*/  UMOV UR13, 0x40000040 ;  /* 0x40000040000d7882 */ /* 0x000fe20000000000 */
[----:B------:R-:W-:Y:S01]  /*3150*/  UMOV UR15, 0x40000040 ;  /* 0x40000040000f7882 */ /* 0x000fe20000000000 */
[----:B---3--:R-:W-:-:S06]  /*3160*/  WARPGROUP.ARRIVE ;  /* 0x00000000000079c5 */ /* 0x008fcc0000000000 */
[----:B------:R-:W-:Y:S03]  /*3170*/  HGMMA.64x256x8.F32.TF32 R24, gdesc[UR12], R24, gsb0 ;  /* 0x07e000000c1879f0 */ /* 0x000fe60008002818 */
[----:B------:R-:W-:Y:S02]  /*3180*/  WARPGROUP.DEPBAR.LE gsb0, 0x0 ;  /* 0x00008000000079c5 */ /* 0x000fe40000010000 */
[----:B------:R-:W-:Y:S01]  /*3190*/  STL.64 [R1], R24 ;  /* 0x0000001801007387 */ /* 0x000fe20000100a00 */
[----:B------:R-:W-:Y:S01]  /*31a0*/  IMAD.MOV.U32 R2, RZ, RZ, R150 ;  /* 0x000000ffff027224 */ /* 0x000fe200078e0096 */
[----:B------:R-:W-:Y:S01]  /*31b0*/  MOV R0, R151 ;  /* 0x0000009700007202 */ /* 0x000fe20000000f00 */
[----:B------:R-:W-:Y:S01]  /*31c0*/  IMAD.MOV.U32 R3, RZ, RZ, R149 ;  /* 0x000000ffff037224 */ /* 0x000fe200078e0095 */
[----:B------:R-:W-:Y:S01]  /*31d0*/  STL.64 [R1+0x8], R26 ;  /* 0x0000081a01007387 */ /* 0x000fe20000100a00 */
[----:B------:R-:W-:Y:S01]  /*31e0*/  MOV R4, R148 ;  /* 0x0000009400047202 */ /* 0x000fe20000000f00 */
[----:B------:R-:W-:Y:S01]  /*31f0*/  IMAD.MOV.U32 R6, RZ, RZ, R146 ;  /* 0x000000ffff067224 */ /* 0x000fe200078e0092 */
[----:B------:R-:W-:Y:S01]  /*3200*/  MOV R7, R145 ;  /* 0x0000009100077202 */ /* 0x000fe20000000f00 */
        /* <DEDUP_REMOVED lines=32> */
[----:B------:R0:W-:Y:S01]  /*3410*/  STL.64 [R1+0x50], R44 ;  /* 0x0000502c01007387 */ /* 0x0001e20000100a00 */
[----:B------:R-:W-:Y:S01]  /*3420*/  IMAD.MOV.U32 R207, RZ, RZ, R123 ;  /* 0x000000ffffcf7224 */ /* 0x000fe200078e007b */
[----:B------:R-:W-:Y:S01]  /*3430*/  MOV R202, R118 ;  /* 0x0000007600ca7202 */ /* 0x000fe20000000f00 */
[----:B------:R-:W-:Y:S01]  /*3440*/  IMAD.MOV.U32 R204, RZ, RZ, R120 ;  /* 0x000000ffffcc7224 */ /* 0x000fe200078e0078 */
[----:B------:R-:W3:Y:S01]  /*3450*/  LDL.LU.64 R150, [R1+0x1518] ;  /* 0x0015180001967983 */ /* 0x000ee20000300a00 */
        /* <DEDUP_REMOVED lines=96> */
[----:B------:R-:W-:-:S03]  /*3a60*/  IMAD.MOV.U32 R234, RZ, RZ, R47 ;  /* 0x000000ffffea7224 */ /* 0x000fc600078e002f */
        /* <DEDUP_REMOVED lines=28> */
[----:B0-----:R-:W3:Y:S04]  /*3c30*/  LDL.LU.64 R44, [R1+0x1370] ;  /* 0x00137000012c7983 */ /* 0x001ee80000300a00 */
        /* <DEDUP_REMOVED lines=11> */
[----:B------:R-:W-:-:S02]  /*3cf0*/  UMOV UR13, 0x40000040 ;  /* 0x40000040000d7882 */ /* 0x000fc40000000000 */
[----:B--2---:R-:W-:Y:S01]  /*3d00*/  STL [R1+0x1318], R162 ;  /* 0x001318a201007387 */ /* 0x004fe20000100800 */
[----:B---3--:R-:W-:-:S06]  /*3d10*/  WARPGROUP.ARRIVE ;  /* 0x00000000000079c5 */ /* 0x008fcc0000000000 */
        /* <DEDUP_REMOVED lines=74> */
[----:B------:R-:W-:-:S02]  /*41c0*/  IMAD.MOV.U32 R151, RZ, RZ, R214 ;  /* 0x000000ffff977224 */ /* 0x000fc400078e00d6 */
[----:B------:R-:W-:Y:S01]  /*41d0*/  IMAD.MOV.U32 R162, RZ, RZ, R213 ;  /* 0x000000ffffa27224 */ /* 0x000fe200078e00d5 */
[----:B------:R-:W-:Y:S01]  /*41e0*/  MOV R213, R23 ;  /* 0x0000001700d57202 */ /* 0x000fe20000000f00 */
        /* <DEDUP_REMOVED lines=14> */
[----:B------:R-:W-:Y:S01]  /*42d0*/  IMAD.MOV.U32 R235, RZ, RZ, R0 ;  /* 0x000000ffffeb7224 */ /* 0x000fe200078e0000 */
[----:B------:R-:W-:Y:S02]  /*42e0*/  UIADD3 UR12, UR8, 0x6, URZ ;  /* 0x00000006080c7890 */ /* 0x000fe4000fffe03f */
[----:B------:R-:W-:Y:S01]  /*42f0*/  UIADD3 UR14, UR6, 0x6, URZ ;  /* 0x00000006060e7890 */ /* 0x000fe2000fffe03f */
[----:B------:R-:W-:Y:S01]  /*4300*/  UMOV UR13, 0x40000040 ;  /* 0x40000040000d7882 */ /* 0x000fe20000000000 */
[----:B------:R-:W-:Y:S01]  /*4310*/  UMOV UR15, 0x40000040 ;  /* 0x40000040000f7882 */ /* 0x000fe20000000000 */
        /* <DEDUP_REMOVED lines=236> */
[----:B------:R-:W-:Y:S01]  /*51e0*/  STL.64 [R1+0x30], R36 ;  /* 0x0000302401007387 */ /* 0x000fe20000100a00 */
[----:B------:R-:W-:-:S03]  /*51f0*/  IMAD.MOV.U32 R2, RZ, RZ, R150 ;  /* 0x000000ffff027224 */ /* 0x000fc600078e0096 */
[----:B------:R-:W-:Y:S01]  /*5200*/  STL.64 [R1+0x38], R38 ;  /* 0x0000382601007387 */ /* 0x000fe20000100a00 */
[----:B------:R-:W-:-:S03]  /*5210*/  IMAD.MOV.U32 R0, RZ, RZ, R151 ;  /* 0x000000ffff007224 */ /* 0x000fc600078e0097 */
[----:B------:R-:W-:Y:S01]  /*5220*/  STL.64 [R1+0x40], R40 ;  /* 0x0000402801007387 */ /* 0x000fe20000100a00 */
[----:B------:R-:W-:Y:S01]  /*5230*/  IMAD.MOV.U32 R4, RZ, RZ, R148 ;  /* 0x000000ffff047224 */ /* 0x000fe200078e0094 */
[----:B------:R-:W-:Y:S02]  /*5240*/  MOV R3, R149 ;  /* 0x0000009500037202 */ /* 0x000fe40000000f00 */
[----:B------:R-:W-:Y:S01]  /*5250*/  STL.64 [R1+0x48], R42 ;  /* 0x0000482a01007387 */ /* 0x000fe20000100a00 */
[----:B------:R-:W-:Y:S01]  /*5260*/  MOV R6, R146 ;  /* 0x0000009200067202 */ /* 0x000fe20000000f00 */
[----:B------:R-:W-:Y:S02]  /*5270*/  IMAD.MOV.U32 R5, RZ, RZ, R147 ;  /* 0x000000ffff057224 */ /* 0x000fe400078e0093 */
[----:B------:R0:W-:Y:S01]  /*5280*/  STL.64 [R1+0x50], R44 ;  /* 0x0000502c01007387 */ /* 0x0001e20000100a00 */
[----:B------:R-:W-:-:S03]  /*5290*/  IMAD.MOV.U32 R8, RZ, RZ, R144 ;  /* 0x000000ffff087224 */ /* 0x000fc600078e0090 */
[----:B------:R-:W3:Y:S01]  /*52a0*/  LDL.LU.64 R150, [R1+0x1260] ;  /* 0x0012600001967983 */ /* 0x000ee20000300a00 */
[----:B------:R-:W-:Y:S01]  /*52b0*/  IMAD.MOV.U32 R7, RZ, RZ, R145 ;  /* 0x000000ffff077224 */ /* 0x000fe200078e0091 */
[----:B------:R-:W-:Y:S02]  /*52c0*/  MOV R9, R143 ;  /* 0x0000008f00097202 */ /* 0x000fe40000000f00 */
[----:B------:R-:W3:Y:S01]  /*52d0*/  LDL.LU.64 R148, [R1+0x1258] ;  /* 0x0012580001947983 */ /* 0x000ee20000300a00 */
[----:B------:R-:W-:Y:S01]  /*52e0*/  IMAD.MOV.U32 R10, RZ, RZ, R142 ;  /* 0x000000ffff0a7224 */ /* 0x000fe200078e008e */
[----:B------:R-:W-:Y:S02]  /*52f0*/  MOV R12, R140 ;  /* 0x0000008c000c7202 */ /* 0x000fe40000000f00 */
[----:B------:R-:W3:Y:S01]  /*5300*/  LDL.LU.64 R146, [R1+0x1250] ;  /* 0x0012500001927983 */ /* 0x000ee20000300a00 */
[----:B------:R-:W-:-:S03]  /*5310*/  IMAD.MOV.U32 R11, RZ, RZ, R141 ;  /* 0x000000ffff0b7224 */ /* 0x000fc600078e008d */
[----:B------:R-:W3:Y:S01]  /*5320*/  LDL.LU.64 R144, [R1+0x1248] ;  /* 0x0012480001907983 */ /* 0x000ee20000300a00 */
[----:B------:R-:W-:Y:S01]  /*5330*/  IMAD.MOV.U32 R14, RZ, RZ, R138 ;  /* 0x000000ffff0e7224 */ /* 0x000fe200078e008a */
[----:B------:R-:W-:Y:S01]  /*5340*/  MOV R15, R137 ;  /* 0x00000089000f7202 */ /* 0x000fe20000000f00 */
[----:B------:R-:W-:Y:S01]  /*5350*/  IMAD.MOV.U32 R13, RZ, RZ, R139 ;  /* 0x000000ffff0d7224 */ /* 0x000fe200078e008b */
        /* <DEDUP_REMOVED lines=488> */
[----:B------:R-:W-:-:S03]  /*71e0*/  MOV R2, R150 ;  /* 0x0000009600027202 */ /* 0x000fc60000000f00 */
[----:B------:R-:W-:Y:S01]  /*71f0*/  STL.64 [R1+0x38], R38 ;  /* 0x0000382601007387 */ /* 0x000fe20000100a00 */
[----:B------:R-:W-:-:S03]  /*7200*/  IMAD.MOV.U32 R0, RZ, RZ, R151 ;  /* 0x000000ffff007224 */ /* 0x000fc600078e0097 */
[----:B------:R-:W-:Y:S01]  /*7210*/  STL.64 [R1+0x40], R40 ;  /* 0x0000402801007387 */ /* 0x000fe20000100a00 */
[----:B------:R-:W-:-:S03]  /*7220*/  IMAD.MOV.U32 R4, RZ, RZ, R148 ;  /* 0x000000ffff047224 */ /* 0x000fc600078e0094 */
[----:B------:R-:W-:Y:S01]  /*7230*/  STL.64 [R1+0x48], R42 ;  /* 0x0000482a01007387 */ /* 0x000fe20000100a00 */
[----:B------:R-:W-:Y:S01]  /*7240*/  IMAD.MOV.U32 R3, RZ, RZ, R149 ;  /* 0x000000ffff037224 */ /* 0x000fe200078e0095 */
[----:B------:R-:W-:Y:S02]  /*7250*/  MOV R5, R147 ;  /* 0x0000009300057202 */ /* 0x000fe40000000f00 */
[----:B------:R0:W-:Y:S01]  /*7260*/  STL.64 [R1+0x50], R44 ;  /* 0x0000502c01007387 */ /* 0x0001e20000100a00 */
        /* <DEDUP_REMOVED lines=149> */
[----:B------:R-:W-:Y:S02]  /*7bc0*/  IMAD.MOV.U32 R235, RZ, RZ, R46 ;  /* 0x000000ffffeb7224 */ /* 0x000fe400078e002e */
[----:B------:R-:W-:Y:S01]  /*7bd0*/  IMAD.MOV.U32 R234, RZ, RZ, R47 ;  /* 0x000000ffffea7224 */ /* 0x000fe200078e002f */
        /* <DEDUP_REMOVED lines=353> */
[----:B------:R-:W-:-:S03]  /*91f0*/  MOV R0, R151 ;  /* 0x0000009700007202 */ /* 0x000fc60000000f00 */
[----:B------:R-:W-:Y:S01]  /*9200*/  STL.64 [R1+0x40], R40 ;  /* 0x0000402801007387 */ /* 0x000fe20000100a00 */
[----:B------:R-:W-:Y:S01]  /*9210*/  MOV R4, R148 ;  /* 0x0000009400047202 */ /* 0x000fe20000000f00 */
[----:B------:R-:W-:Y:S02]  /*9220*/  IMAD.MOV.U32 R3, RZ, RZ, R149 ;  /* 0x000000ffff037224 */ /* 0x000fe400078e0095 */
[----:B------:R-:W-:Y:S01]  /*9230*/  STL.64 [R1+0x48], R42 ;  /* 0x0000482a01007387 */ /* 0x000fe20000100a00 */
[----:B------:R-:W-:-:S03]  /*9240*/  IMAD.MOV.U32 R6, RZ, RZ, R146 ;  /* 0x000000ffff067224 */ /* 0x000fc600078e0092 */
[----:B------:R0:W-:Y:S01]  /*9250*/  STL.64 [R1+0x50], R44 ;  /* 0x0000502c01007387 */ /* 0x0001e20000100a00 */
        /* <DEDUP_REMOVED lines=1784> */
[----:B------:R-:W-:Y:S01]  /*101e0*/  IMAD.MOV.U32 R221, RZ, RZ, R19 ;  /* 0x000000ffffdd7224 */ /* 0x000fe200078e0013 */
[----:B------:R0:W5:Y:S01]  /*101f0*/  LDL.LU R17, [R1+0x2c8] ;  /* 0x0002c80001117983 */ /* 0x0001620000300800 */
[----:B------:R-:W-:-:S02]  /*10200*/  IMAD.MOV.U32 R222, RZ, RZ, R18 ;  /* 0x000000ffffde7224 */ /* 0x000fc400078e0012 */
[----:B------:R-:W-:Y:S01]  /*10210*/  IMAD.MOV.U32 R224, RZ, RZ, R14 ;  /* 0x000000ffffe07224 */ /* 0x000fe200078e000e */
[----:B------:R0:W5:Y:S01]  /*10220*/  LDL.LU R16, [R1+0x2c4] ;  /* 0x0002c40001107983 */ /* 0x0001620000300800 */
[----:B------:R-:W-:Y:S02]  /*10230*/  IMAD.MOV.U32 R225, RZ, RZ, R13 ;  /* 0x000000ffffe17224 */ /* 0x000fe400078e000d */
[----:B------:R-:W-:Y:S01]  /*10240*/  IMAD.MOV.U32 R227, RZ, RZ, R11 ;  /* 0x000000ffffe37224 */ /* 0x000fe200078e000b */
[----:B------:R0:W5:Y:S01]  /*10250*/  LDL.LU R2, [R1+0x2c0] ;  /* 0x0002c00001027983 */ /* 0x0001620000300800 */
[----:B------:R-:W-:Y:S02]  /*10260*/  IMAD.MOV.U32 R228, RZ, RZ, R10 ;  /* 0x000000ffffe47224 */ /* 0x000fe400078e000a */
[----:B------:R-:W-:Y:S01]  /*10270*/  IMAD.MOV.U32 R230, RZ, RZ, R8 ;  /* 0x000000ffffe67224 */ /* 0x000fe200078e0008 */
[----:B------:R0:W5:Y:S01]  /*10280*/  LDL.LU R0, [R1+0x2bc] ;  /* 0x0002bc0001007983 */ /* 0x0001620000300800 */
[----:B------:R-:W-:-:S02]  /*10290*/  IMAD.MOV.U32 R231, RZ, RZ, R7 ;  /* 0x000000ffffe77224 */ /* 0x000fc400078e0007 */
        /* <DEDUP_REMOVED lines=69> */
[----:B-1----:R0:W5:Y:S04]  /*106f0*/  LDL.LU R162, [R1+0x2b8] ;  /* 0x0002b80001a27983 */ /* 0x0021680000300800 */
[----:B------:R-:W2:Y:S04]  /*10700*/  LDL.LU.64 R150, [R1+0x2b0] ;  /* 0x0002b00001967983 */ /* 0x000ea80000300a00 */
        /* <DEDUP_REMOVED lines=20> */
[----:B------:R-:W2:Y:S01]  /*10850*/  LDL.LU.64 R108, [R1+0x208] ;  /* 0x00020800016c7983 */ /* 0x000ea20000300a00 */
[----:B------:R-:W-:Y:S01]  /*10860*/  UIADD3 UR12, UR8, 0x1c06, URZ ;  /* 0x00001c06080c7890 */ /* 0x000fe2000fffe03f */
[----:B------:R-:W-:Y:S01]  /*10870*/  UMOV UR13, 0x40000040 ;  /* 0x40000040000d7882 */ /* 0x000fe20000000000 */
[----:B--2---:R-:W-:-:S07]  /*10880*/  WARPGROUP.ARRIVE ;  /* 0x00000000000079c5 */ /* 0x004fce0000000000 */
[----:B------:R-:W-:Y:S03]  /*10890*/  HGMMA.64x256x8.F32.TF32 R24, gdesc[UR12], R24, gsb0 ;  /* 0x07e000000c1879f0 */ /* 0x000fe60008002818 */
[----:B------:R-:W-:Y:S02]  /*108a0*/  WARPGROUP.DEPBAR.LE gsb0, 0x0 ;  /* 0x00008000000079c5 */ /* 0x000fe40000010000 */
[----:B0-----:R-:W-:Y:S05]  /*108b0*/  @!P1 BRA `(.L_x_18) ;  /* 0x00000100009c9947 */ /* 0x001fea0003800000 */
[----:B------:R-:W-:Y:S02]  /*108c0*/  UIADD3 UR6, UR39, 0x1, URZ ;  /* 0x0000000127067890 */ /* 0x000fe4000fffe03f */
[----:B------:R-:W-:Y:S02]  /*108d0*/  UMOV UR7, UR39 ;  /* 0x0000002700077c82 */ /* 0x000fe40008000000 */
[----:B------:R-:W-:-:S04]  /*108e0*/  UISETP.NE.AND UP0, UPT, UR6, 0x4, UPT ;  /* 0x000000040600788c */ /* 0x000fc8000bf05270 */
[----:B------:R-:W-:Y:S02]  /*108f0*/  USEL UR9, URZ, 0x1, UP0 ;  /* 0x000000013f097887 */ /* 0x000fe40008000000 */
[----:B------:R-:W-:Y:S02]  /*10900*/  USEL UR6, UR6, URZ, UP0 ;  /* 0x0000003f06067287 */ /* 0x000fe40008000000 */
[----:B------:R-:W-:-:S12]  /*10910*/  ULOP3.LUT UR9, UR36, UR9, URZ, 0x3c, !UPT ;  /* 0x0000000924097292 */ /* 0x000fd8000f8e3c3f */
.L_x_25:
[----:B------:R-:W-:Y:S05]  /*10920*/  @!P0 BRA `(.L_x_19) ;  /* 0x0000000000048947 */ /* 0x000fea0003800000 */
[----:B------:R-:W-:Y:S01]  /*10930*/  BPT.TRAP 0x1 ;  /* 0x000000040000795c */ /* 0x000fe20000300000 */
.L_x_19:
[----:B------:R-:W0:Y:S01]  /*10940*/  S2UR UR10, SR_CgaCtaId ;  /* 0x00000000000a79c3 */ /* 0x000e220000008800 */
[----:B------:R-:W-:Y:S01]  /*10950*/  UMOV UR8, 0x400 ;  /* 0x0000040000087882 */ /* 0x000fe20000000000 */
[----:B------:R-:W-:-:S05]  /*10960*/  IMAD.U32 R3, RZ, RZ, UR9 ;  /* 0x00000009ff037e24 */ /* 0x000fca000f8e00ff */
[----:B------:R-:W-:Y:S01]  /*10970*/  SHF.L.U32 R3, R3, 0x1f, RZ ;  /* 0x0000001f03037819 */ /* 0x000fe200000006ff */
[----:B0-----:R-:W-:-:S04]  /*10980*/  ULEA UR8, UR10, UR8, 0x18 ;  /* 0x000000080a087291 */ /* 0x001fc8000f8ec03f */
[----:B------:R-:W-:-:S09]  /*10990*/  ULEA UR10, UR6, UR8, 0x3 ;  /* 0x00000008060a7291 */ /* 0x000fd2000f8e183f */
[----:B------:R0:W1:Y:S01]  /*109a0*/  SYNCS.PHASECHK.TRANS64.TRYWAIT P1, [UR10], R3 ;  /* 0x00000003ff0075a7 */ /* 0x000062000802014a */
[----:B------:R-:W-:Y:S05]  /*109b0*/  @!P0 BRA `(.L_x_20) ;  /* 0x0000000000048947 */ /* 0x000fea0003800000 */
[----:B------:R-:W-:Y:S01]  /*109c0*/  BPT.TRAP 0x1 ;  /* 0x000000040000795c */ /* 0x000fe20000300000 */
.L_x_20:
[----:B-1----:R-:W-:Y:S05]  /*109d0*/  @P1 BRA `(.L_x_21) ;  /* 0x0000000000081947 */ /* 0x002fea0003800000 */
[----:B------:R-:W1:Y:S02]  /*109e0*/  SYNCS.PHASECHK.TRANS64.TRYWAIT P1, [UR10], R3 ;  /* 0x00000003ff0075a7 */ /* 0x000e64000802014a */
[----:B-1----:R-:W-:Y:S05]  /*109f0*/  @!P1 BRA `(.L_x_22) ;  /* 0x00000224006c9947 */ /* 0x002fea0003800000 */
.L_x_21:
        /* <DEDUP_REMOVED lines=64> */
[----:B--2---:R-:W2:Y:S04]  /*10e00*/  LDL.LU.64 R24, [R1] ;  /* 0x0000000001187983 */ /* 0x004ea80000300a00 */
        /* <DEDUP_REMOVED lines=63> */
[----:B------:R-:W-:-:S02]  /*11200*/  ULEA UR11, UR6, UR5, 0xd ;  /* 0x00000005060b7291 */ /* 0x000fc4000f8e683f */
[----:B------:R-:W-:Y:S01]  /*11210*/  ULEA UR10, UR6, UR4, 0xd ;  /* 0x00000004060a7291 */ /* 0x000fe2000f8e683f */
[----:B-----5:R-:W-:Y:S01]  /*11220*/  STL [R1+0x2c8], R17 ;  /* 0x0002c81101007387 */ /* 0x020fe20000100800 */
[----:B------:R-:W-:Y:S01]  /*11230*/  UMOV UR15, 0x40000040 ;  /* 0x40000040000f7882 */ /* 0x000fe20000000000 */
[----:B------:R-:W-:Y:S02]  /*11240*/  UMOV UR13, 0x40000040 ;  /* 0x40000040000d7882 */ /* 0x000fe40000000000 */
[----:B------:R-:W-:Y:S01]  /*11250*/  UMOV UR14, UR11 ;  /* 0x0000000b000e7c82 */ /* 0x000fe20008000000 */
[----:B------:R-:W-:Y:S01]  /*11260*/  STL [R1+0x2c4], R16 ;  /* 0x0002c41001007387 */ /* 0x000fe20000100800 */
[----:B------:R-:W-:-:S03]  /*11270*/  UMOV UR12, UR10 ;  /* 0x0000000a000c7c82 */ /* 0x000fc60008000000 */
[----:B------:R3:W-:Y:S04]  /*11280*/  STL [R1+0x2c0], R2 ;  /* 0x0002c00201007387 */ /* 0x0007e80000100800 */
[----:B------:R4:W-:Y:S01]  /*11290*/  STL [R1+0x2bc], R0 ;  /* 0x0002bc0001007387 */ /* 0x0009e20000100800 */
[----:B--2---:R-:W-:-:S06]  /*112a0*/  WARPGROUP.ARRIVE ;  /* 0x00000000000079c5 */ /* 0x004fcc0000000000 */
[----:B------:R-:W-:Y:S03]  /*112b0*/  HGMMA.64x256x8.F32.TF32 R24, gdesc[UR12], R24, gsb0 ;  /* 0x07e000000c1879f0 */ /* 0x000fe60008002818 */
[----:B------:R-:W-:Y:S02]  /*112c0*/  WARPGROUP.DEPBAR.LE gsb0, 0x0 ;  /* 0x00008000000079c5 */ /* 0x000fe40000010000 */
[----:B------:R-:W-:Y:S01]  /*112d0*/  STL.64 [R1], R24 ;  /* 0x0000001801007387 */ /* 0x000fe20000100a00 */
[----:B---3--:R-:W-:Y:S01]  /*112e0*/  IMAD.MOV.U32 R2, RZ, RZ, R150 ;  /* 0x000000ffff027224 */ /* 0x008fe200078e0096 */
[----:B01----:R-:W-:Y:S01]  /*112f0*/  MOV R3, R149 ;  /* 0x0000009500037202 */ /* 0x003fe20000000f00 */
[----:B----4-:R-:W-:Y:S01]  /*11300*/  IMAD.MOV.U32 R0, RZ, RZ, R151 ;  /* 0x000000ffff007224 */ /* 0x010fe200078e0097 */
        /* <DEDUP_REMOVED lines=40> */
[----:B------:R-:W2:Y:S01]  /*11590*/  LDL.LU.64 R150, [R1+0x17d0] ;  /* 0x0017d00001967983 */ /* 0x000ea20000300a00 */
        /* <DEDUP_REMOVED lines=96> */
[----:B------:R-:W-:-:S03]  /*11ba0*/  IMAD.MOV.U32 R235, RZ, RZ, R46 ;  /* 0x000000ffffeb7224 */ /* 0x000fc600078e002e */
        /* <DEDUP_REMOVED lines=28> */
[----:B0-----:R-:W2:Y:S04]  /*11d70*/  LDL.LU.64 R44, [R1+0x1628] ;  /* 0x00162800012c7983 */ /* 0x001ea80000300a00 */
        /* <DEDUP_REMOVED lines=11> */
[----:B------:R-:W-:-:S02]  /*11e30*/  UMOV UR13, 0x40000040 ;  /* 0x40000040000d7882 */ /* 0x000fc40000000000 */
[----:B------:R-:W-:Y:S01]  /*11e40*/  STL [R1+0x15d0], R162 ;  /* 0x0015d0a201007387 */ /* 0x000fe20000100800 */
[----:B--2---:R-:W-:-:S06]  /*11e50*/  WARPGROUP.ARRIVE ;  /* 0x00000000000079c5 */ /* 0x004fcc0000000000 */
        /* <DEDUP_REMOVED lines=2892> */
[----:B------:R-:W-:Y:S01]  /*1d320*/  IMAD.MOV.U32 R4, RZ, RZ, R148 ;  /* 0x000000ffff047224 */ /* 0x000fe200078e0094 */
[----:B------:R-:W-:Y:S02]  /*1d330*/  MOV R3, R149 ;  /* 0x0000009500037202 */ /* 0x000fe40000000f00 */
[----:B------:R-:W-:Y:S01]  /*1d340*/  STL.64 [R1+0x48], R42 ;  /* 0x0000482a01007387 */ /* 0x000fe20000100a00 */
[----:B------:R-:W-:Y:S01]  /*1d350*/  IMAD.MOV.U32 R6, RZ, RZ, R146 ;  /* 0x000000ffff067224 */ /* 0x000fe200078e0092 */
[----:B------:R-:W-:Y:S02]  /*1d360*/  MOV R5, R147 ;  /* 0x0000009300057202 */ /* 0x000fe40000000f00 */
[----:B------:R0:W-:Y:S01]  /*1d370*/  STL.64 [R1+0x50], R44 ;  /* 0x0000502c01007387 */ /* 0x0001e20000100a00 */
[----:B------:R-:W-:Y:S01]  /*1d380*/  IMAD.MOV.U32 R8, RZ, RZ, R144 ;  /* 0x000000ffff087224 */ /* 0x000fe200078e0090 */
[----:B------:R-:W-:-:S02]  /*1d390*/  MOV R7, R145 ;  /* 0x0000009100077202 */ /* 0x000fc40000000f00 */
[----:B------:R-:W3:Y:S01]  /*1d3a0*/  LDL.LU.64 R150, [R1+0x780] ;  /* 0x0007800001967983 */ /* 0x000ee20000300a00 */
[----:B------:R-:W-:Y:S01]  /*1d3b0*/  IMAD.MOV.U32 R10, RZ, RZ, R142 ;  /* 0x000000ffff0a7224 */ /* 0x000fe200078e008e */
[----:B------:R-:W-:Y:S02]  /*1d3c0*/  MOV R9, R143 ;  /* 0x0000008f00097202 */ /* 0x000fe40000000f00 */
[----:B------:R-:W3:Y:S01]  /*1d3d0*/  LDL.LU.64 R148, [R1+0x778] ;  /* 0x0007780001947983 */ /* 0x000ee20000300a00 */
[----:B------:R-:W-:Y:S01]  /*1d3e0*/  IMAD.MOV.U32 R12, RZ, RZ, R140 ;  /* 0x000000ffff0c7224 */ /* 0x000fe200078e008c */
[----:B------:R-:W-:Y:S02]  /*1d3f0*/  MOV R11, R141 ;  /* 0x0000008d000b7202 */ /* 0x000fe40000000f00 */
[----:B------:R-:W3:Y:S01]  /*1d400*/  LDL.LU.64 R146, [R1+0x770] ;  /* 0x0007700001927983 */ /* 0x000ee20000300a00 */
        /* <DEDUP_REMOVED lines=251> */
[----:B------:R-:W-:-:S02]  /*1e3c0*/  UIADD3 UR12, UR10, 0x1802, URZ ;  /* 0x000018020a0c7890 */ /* 0x000fc4000fffe03f */
        /* <DEDUP_REMOVED lines=506> */
[----:B------:R-:W-:Y:S01]  /*20370*/  UIADD3 UR14, UR11, 0x1806, URZ ;  /* 0x000018060b0e7890 */ /* 0x000fe2000fffe03f */
[----:B------:R0:W5:Y:S01]  /*20380*/  LDL.LU R17, [R1+0x2c8] ;  /* 0x0002c80001117983 */ /* 0x0001620000300800 */
[----:B------:R-:W-:Y:S01]  /*20390*/  UIADD3 UR12, UR10, 0x1806, URZ ;  /* 0x000018060a0c7890 */ /* 0x000fe2000fffe03f */
[----:B------:R-:W-:Y:S01]  /*203a0*/  UMOV UR15, 0x40000040 ;  /* 0x40000040000f7882 */ /* 0x000fe20000000000 */
[----:B------:R-:W-:Y:S01]  /*203b0*/  UMOV UR13, 0x40000040 ;  /* 0x40000040000d7882 */ /* 0x000fe20000000000 */
[----:B------:R0:W5:Y:S04]  /*203c0*/  LDL.LU R16, [R1+0x2c4] ;  /* 0x0002c40001107983 */ /* 0x0001680000300800 */
[----:B------:R0:W5:Y:S04]  /*203d0*/  LDL.LU R2, [R1+0x2c0] ;  /* 0x0002c00001027983 */ /* 0x0001680000300800 */
[----:B------:R0:W5:Y:S01]  /*203e0*/  LDL.LU R0, [R1+0x2bc] ;  /* 0x0002bc0001007983 */ /* 0x0001620000300800 */
        /* <DEDUP_REMOVED lines=96> */
[----:B------:R-:W-:Y:S01]  /*209f0*/  BPT.TRAP 0x1 ;  /* 0x000000040000795c */ /* 0x000fe20000300000 */
.L_x_23:
[----:B------:R-:W-:Y:S02]  /*20a00*/  UISETP.GT.U32.AND UP0, UPT, UR37, 0x1, UPT ;  /* 0x000000012500788c */ /* 0x000fe4000bf04070 */
[----:B------:R-:W-:-:S04]  /*20a10*/  ULEA UR8, UR7, UR8, 0x3 ;  /* 0x0000000807087291 */ /* 0x000fc8000f8e183f */
[----:B------:R-:W-:Y:S01]  /*20a20*/  UIADD3 UR8, UR8, 0x20, URZ ;  /* 0x0000002008087890 */ /* 0x000fe2000fffe03f */
[----:B------:R-:W-:-:S03]  /*20a30*/  PLOP3.LUT P1, PT, PT, PT, UP0, 0x80, 0x0 ;  /* 0x000000000000781c */ /* 0x000fc60003f2f008 */
[----:B------:R-:W-:-:S09]  /*20a40*/  UPRMT UR8, URZ, 0x654, UR8 ;  /* 0x000006543f087896 */ /* 0x000fd20008000008 */
[----:B------:R-:W-:Y:S01]  /*20a50*/  SYNCS.ARRIVE.TRANS64.RED.A1T0 RZ, [UR8], RZ ;  /* 0x000000ffffff79a7 */ /* 0x000fe20008100408 */
[----:B------:R-:W-:Y:S05]  /*20a60*/  @P1 BRA `(.L_x_24) ;  /* 0x0000000000041947 */ /* 0x000fea0003800000 */
[----:B------:R-:W-:Y:S01]  /*20a70*/  BPT.TRAP 0x1 ;  /* 0x000000040000795c */ /* 0x000fe20000300000 */
.L_x_24:
[----:B------:R-:W-:Y:S01]  /*20a80*/  UIADD3 UR6, UR6, 0x1, URZ ;  /* 0x0000000106067890 */ /* 0x000fe2000fffe03f */
[C---:B-----5:R-:W-:Y:S01]  /*20a90*/  ISETP.GT.AND P1, PT, R0.reuse, 0x1, PT ;  /* 0x000000010000780c */ /* 0x060fe20003f24270 */
[----:B------:R-:W-:Y:S01]  /*20aa0*/  UIADD3 UR7, UR7, 0x1, URZ ;  /* 0x0000000107077890 */ /* 0x000fe2000fffe03f */
[----:B------:R-:W-:Y:S01]  /*20ab0*/  VIADD R0, R0, 0xffffffff ;  /* 0xffffffff00007836 */ /* 0x000fe20000000000 */
[----:B------:R-:W-:Y:S02]  /*20ac0*/  UISETP.NE.AND UP0, UPT, UR6, 0x4, UPT ;  /* 0x000000040600788c */ /* 0x000fe4000bf05270 */
[----:B------:R-:W-:Y:S02]  /*20ad0*/  UISETP.NE.AND UP1, UPT, UR7, 0x4, UPT ;  /* 0x000000040700788c */ /* 0x000fe4000bf25270 */
[----:B------:R-:W-:Y:S02]  /*20ae0*/  USEL UR8, URZ, 0x1, UP0 ;  /* 0x000000013f087887 */ /* 0x000fe40008000000 */
[----:B------:R-:W-:-:S02]  /*20af0*/  USEL UR6, UR6, URZ, UP0 ;  /* 0x0000003f06067287 */ /* 0x000fc40008000000 */
[----:B------:R-:W-:Y:S02]  /*20b00*/  USEL UR7, UR7, URZ, UP1 ;  /* 0x0000003f07077287 */ /* 0x000fe40008800000 */
[----:B------:R-:W-:Y:S01]  /*20b10*/  ULOP3.LUT UR9, UR9, UR8, URZ, 0x3c, !UPT ;  /* 0x0000000809097292 */ /* 0x000fe2000f8e3c3f */
[----:B------:R-:W-:Y:S11]  /*20b20*/  @P1 BRA `(.L_x_25) ;  /* 0xfffffefc007c1947 */ /* 0x000ff6000383ffff */
.L_x_18:
[----:B-----5:R-:W0:Y:S02]  /*20b30*/  LDC R0, c[0x0][0x28c] ;  /* 0x0000a300ff007b82 */ /* 0x020e240000000800 */
[----:B0-----:R-:W-:-:S13]  /*20b40*/  ISETP.GE.AND P1, PT, R0, 0x1, PT ;  /* 0x000000010000780c */ /* 0x001fda0003f26270 */
[----:B------:R-:W-:Y:S05]  /*20b50*/  @!P1 BRA `(.L_x_26) ;  /* 0x0000000000449947 */ /* 0x000fea0003800000 */
[----:B------:R-:W-:Y:S05]  /*20b60*/  @!P0 BRA `(.L_x_27) ;  /* 0x0000000000048947 */ /* 0x000fea0003800000 */
[----:B------:R-:W-:Y:S01]  /*20b70*/  BPT.TRAP 0x1 ;  /* 0x000000040000795c */ /* 0x000fe20000300000 */
.L_x_27:
[----:B------:R-:W0:Y:S01]  /*20b80*/  S2UR UR6, SR_CgaCtaId ;  /* 0x00000000000679c3 */ /* 0x000e220000008800 */
[----:B------:R-:W-:Y:S01]  /*20b90*/  UISETP.LT.AND UP0, UPT, UR43, 0x1, UPT ;  /* 0x000000012b00788c */ /* 0x000fe2000bf01270 */
[----:B------:R-:W-:-:S03]  /*20ba0*/  UMOV UR5, 0x400 ;  /* 0x0000040000057882 */ /* 0x000fc60000000000 */
[----:B------:R-:W-:Y:S02]  /*20bb0*/  USEL UR4, UR43, 0x1, UP0 ;  /* 0x000000012b047887 */ /* 0x000fe40008000000 */
[----:B------:R-:W-:Y:S02]  /*20bc0*/  UISETP.GT.U32.AND UP0, UPT, UR37, 0x1, UPT ;  /* 0x000000012500788c */ /* 0x000fe4000bf04070 */
[----:B------:R-:W-:-:S04]  /*20bd0*/  UIADD3 UR4, UR39, UR43, -UR4 ;  /* 0x0000002b27047290 */ /* 0x000fc8000fffe804 */
[----:B------:R-:W-:Y:S01]  /*20be0*/  USHF.L.U32 UR4, UR4, 0x3, URZ ;  /* 0x0000000304047899 */ /* 0x000fe2000800063f */
[----:B------:R-:W-:-:S03]  /*20bf0*/  PLOP3.LUT P0, PT, PT, PT, UP0, 0x80, 0x0 ;  /* 0x000000000000781c */ /* 0x000fc60003f0f008 */
[----:B------:R-:W-:Y:S02]  /*20c00*/  ULOP3.LUT UR4, UR4, 0x18, URZ, 0xc0, !UPT ;  /* 0x0000001804047892 */ /* 0x000fe4000f8ec03f */
[----:B0-----:R-:W-:-:S04]  /*20c10*/  ULEA UR5, UR6, UR5, 0x18 ;  /* 0x0000000506057291 */ /* 0x001fc8000f8ec03f */
[----:B------:R-:W-:-:S04]  /*20c20*/  UIADD3 UR4, UR5, 0x20, UR4 ;  /* 0x0000002005047890 */ /* 0x000fc8000fffe004 */
[----:B------:R-:W-:-:S09]  /*20c30*/  UPRMT UR4, URZ, 0x654, UR4 ;  /* 0x000006543f047896 */ /* 0x000fd20008000004 */
[----:B------:R-:W-:Y:S01]  /*20c40*/  SYNCS.ARRIVE.TRANS64.RED.A1T0 RZ, [UR4], RZ ;  /* 0x000000ffffff79a7 */ /* 0x000fe20008100404 */
[----:B------:R-:W-:Y:S05]  /*20c50*/  @P0 BRA `(.L_x_26) ;  /* 0x0000000000040947 */ /* 0x000fea0003800000 */
[----:B------:R-:W-:Y:S01]  /*20c60*/  BPT.TRAP 0x1 ;  /* 0x000000040000795c */ /* 0x000fe20000300000 */
.L_x_26:
[----:B------:R-:W0:Y:S01]  /*20c70*/  S2R R8, SR_TID.X ;  /* 0x0000000000087919 */ /* 0x000e220000002100 */
[----:B------:R-:W-:Y:S01]  /*20c80*/  MOV R19, 0x6540 ;  /* 0x0000654000137802 */ /* 0x000fe20000000f00 */
[----:B------:R-:W-:Y:S01]  /*20c90*/  USHF.R.S32.HI UR10, URZ, 0x1f, UR42 ;  /* 0x0000001f3f0a7899 */ /* 0x000fe2000801142a */
[----:B------:R-:W-:Y:S01]  /*20ca0*/  LOP3.LUT R4, R162, 0x1, RZ, 0xc0, !PT ;  /* 0x00000001a2047812 */ /* 0x000fe200078ec0ff */
[----:B------:R-:W-:Y:S01]  /*20cb0*/  ULDC.64 UR8, c[0x0][0x5d0] ;  /* 0x0001740000087ab9 */ /* 0x000fe20000000a00 */
[----:B------:R-:W-:Y:S01]  /*20cc0*/  UIADD3 UR39, UR43, UR39, URZ ;  /* 0x000000272b277290 */ /* 0x000fe2000fffe03f */
[----:B------:R-:W-:Y:S01]  /*20cd0*/  IMAD.U32 R6, RZ, RZ, UR8 ;  /* 0x00000008ff067e24 */ /* 0x000fe2000f8e00ff */
[----:B------:R-:W-:Y:S01]  /*20ce0*/  UIMAD UR4, UR10, UR8, URZ ;  /* 0x000000080a0472a4 */ /* 0x000fe2000f8e023f */
[----:B------:R-:W-:Y:S01]  /*20cf0*/  SHF.L.U32 R3, R4, 0x6, RZ ;  /* 0x0000000604037819 */ /* 0x000fe200000006ff */
[----:B------:R-:W-:Y:S02]  /*20d00*/  UIMAD.WIDE UR6, UR40, 0x100, URZ ;  /* 0x00000100280678a5 */ /* 0x000fe4000f8e023f */
[----:B------:R-:W-:Y:S01]  /*20d10*/  UIMAD UR4, UR42, UR9, UR4 ;  /* 0x000000092a0472a4 */ /* 0x000fe2000f8e0204 */
[----:B------:R-:W-:Y:S01]  /*20d20*/  ULDC UR8, c[0x0][0x288] ;  /* 0x0000a20000087ab9 */ /* 0x000fe20000000800 */
[----:B------:R-:W-:Y:S01]  /*20d30*/  USHF.L.U32 UR40, UR40, 0x8, URZ ;  /* 0x0000000828287899 */ /* 0x000fe2000800063f */
[----:B------:R-:W-:Y:S01]  /*20d40*/  ULDC UR5, c[0x0][0x284] ;  /* 0x0000a10000057ab9 */ /* 0x000fe20000000800 */
[----:B------:R-:W-:Y:S01]  /*20d50*/  UISETP.GT.U32.AND UP0, UPT, UR39, 0x3, UPT ;  /* 0x000000032700788c */ /* 0x000fe2000bf04070 */
[----:B------:R-:W-:-:S03]  /*20d60*/  IMAD.U32 R158, RZ, RZ, UR5 ;  /* 0x00000005ff9e7e24 */ /* 0x000fc6000f8e00ff */
[----:B------:R-:W-:Y:S01]  /*20d70*/  UISETP.LT.U32.AND UP0, UPT, UR43, 0x4, UP0 ;  /* 0x000000042b00788c */ /* 0x000fe20008701070 */
[C---:B0-----:R-:W-:Y:S01]  /*20d80*/  IMAD.SHL.U32 R18, R8.reuse, 0x2, RZ ;  /* 0x0000000208127824 */ /* 0x041fe200078e00ff */
[----:B------:R-:W-:Y:S02]  /*20d90*/  SHF.R.U32.HI R0, RZ, 0x2, R8 ;  /* 0x00000002ff007819 */ /* 0x000fe40000011608 */
[----:B------:R-:W-:Y:S02]  /*20da0*/  LOP3.LUT R5, R8, 0x60, RZ, 0xc0, !PT ;  /* 0x0000006008057812 */ /* 0x000fe400078ec0ff */
[----:B------:R-:W-:Y:S02]  /*20db0*/  LOP3.LUT R18, R18, 0x6, RZ, 0xc0, !PT ;  /* 0x0000000612127812 */ /* 0x000fe400078ec0ff */
[----:B------:R-:W-:Y:S02]  /*20dc0*/  LOP3.LUT R0, R0, 0x7, RZ, 0xc0, !PT ;  /* 0x0000000700007812 */ /* 0x000fe400078ec0ff */
[----:B------:R-:W-:Y:S01]  /*20dd0*/  PRMT R18, R18, R19, UR41 ;  /* 0x0000002912127e16 */ /* 0x000fe20008000013 */
[----:B------:R-:W-:Y:S01]  /*20de0*/  USHF.L.U32 UR41, UR41, 0x8, URZ ;  /* 0x0000000829297899 */ /* 0x000fe2000800063f */
[----:B------:R-:W-:-:S02]  /*20df0*/  SHF.R.U32.HI R5, RZ, 0x1, R5 ;  /* 0x00000001ff057819 */ /* 0x000fc40000011605 */
[----:B------:R-:W-:Y:S01]  /*20e00*/  SHF.R.S32.HI R19, RZ, 0x1f, R18 ;  /* 0x0000001fff137819 */ /* 0x000fe20000011412 */
[----:B------:R-:W-:Y:S01]  /*20e10*/  UISETP.GE.AND UP1, UPT, UR41, UR8, UPT ;  /* 0x000000082900728c */ /* 0x000fe2000bf26270 */
[--C-:B------:R-:W-:Y:S02]  /*20e20*/  LOP3.LUT R3, R3, 0x40, R0.reuse, 0xe2, !PT ;  /* 0x0000004003037812 */ /* 0x100fe400078ee200 */
[----:B------:R-:W-:Y:S01]  /*20e30*/  IADD3 R0, RZ, -R5, -R0 ;  /* 0x80000005ff007210 */ /* 0x000fe20007ffe800 */
[----:B------:R-:W-:Y:S01]  /*20e40*/  IMAD.WIDE.U32 R6, R6, UR42, R18 ;  /* 0x0000002a06067c25 */ /* 0x000fe2000f8e0012 */
[----:B------:R-:W-:Y:S01]  /*20e50*/  UISETP.GE.OR UP1, UPT, UR40, UR5, UP1 ;  /* 0x000000052800728c */ /* 0x000fe20008f26670 */
[----:B------:R-:W-:Y:S01]  /*20e60*/  LOP3.LUT R3, R3, UR6, R5, 0xfe, !PT ;  /* 0x0000000603037c12 */ /* 0x000fe2000f8efe05 */
[----:B------:R-:W-:Y:S01]  /*20e70*/  USEL UR5, URZ, 0x1, !UP0 ;  /* 0x000000013f057887 */ /* 0x000fe2000c000000 */
[----:B------:R-:W-:Y:S01]  /*20e80*/  IMAD R0, R4, -0x40, R0 ;  /* 0xffffffc004007824 */ /* 0x000fe200078e0200 */
[----:B------:R-:W-:Y:S01]  /*20e90*/  IADD3 R7, R7, UR4, RZ ;  /* 0x0000000407077c10 */ /* 0x000fe2000fffe0ff */
[----:B------:R-:W-:Y:S01]  /*20ea0*/  USHF.R.U32.HI UR4, URZ, 0x2, UR39 ;  /* 0x000000023f047899 */ /* 0x000fe20008011627 */
[----:B------:R-:W-:Y:S01]  /*20eb0*/  PLOP3.LUT P0, PT, PT, PT, UP1, 0x80, 0x0 ;  /* 0x000000000000781c */ /* 0x000fe20003f0f018 */
[----:B------:R-:W-:Y:S01]  /*20ec0*/  ULOP3.LUT UR39, UR39, 0x3, URZ, 0xc0, !UPT ;  /* 0x0000000327277892 */ /* 0x000fe2000f8ec03f */
[----:B------:R-:W-:Y:S01]  /*20ed0*/  IADD3 R158, R158, -UR40, R0 ;  /* 0x800000289e9e7c10 */ /* 0x000fe2000fffe000 */
[----:B------:R-:W-:Y:S01]  /*20ee0*/  ULOP3.LUT UR4, UR4, 0x1, URZ, 0xc0, !UPT ;  /* 0x0000000104047892 */ /* 0x000fe2000f8ec03f */
[----:B------:R-:W-:Y:S01]  /*20ef0*/  LOP3.LUT R0, R8, 0x3, RZ, 0xc0, !PT ;  /* 0x0000000308007812 */ /* 0x000fe200078ec0ff */
[----:B------:R-:W-:Y:S01]  /*20f00*/  UMOV UR40, 0xffffffff ;  /* 0xffffffff00287882 */ /* 0x000fe20000000000 */
[----:B------:R-:W-:Y:S01]  /*20f10*/  MOV R4, 0xfffffffe ;  /* 0xfffffffe00047802 */ /* 0x000fe20000000f00 */
[----:B------:R-:W-:-:S04]  /*20f20*/  UISETP.NE.U32.AND UP2, UPT, UR4, 0x1, UPT ;  /* 0x000000010400788c */ /* 0x000fc8000bf45070 */
[----:B------:R-:W-:Y:S01]  /*20f30*/  UISETP.GT.U32.AND UP2, UPT, UR43, 0x3, !UP2 ;  /* 0x000000032b00788c */ /* 0x000fe2000d744070 */
[----:B------:R-:W-:-:S03]  /*20f40*/  IMAD R0, R0, R4, UR8 ;  /* 0x0000000800007e24 */ /* 0x000fc6000f8e0204 */
[----:B------:R-:W-:Y:S01]  /*20f50*/  USEL UR4, URZ, 0x1, !UP2 ;  /* 0x000000013f047887 */ /* 0x000fe2000d000000 */
[----:B------:R-:W-:-:S03]  /*20f60*/  VIADD R0, R0, -UR41 ;  /* 0x8000002900007c36 */ /* 0x000fc60008000000 */
[----:B------:R-:W-:Y:S01]  /*20f70*/  ULOP3.LUT UR36, UR4, UR36, UR5, 0x96, !UPT ;  /* 0x0000002404247292 */ /* 0x000fe2000f8e9605 */
[----:B------:R-:W-:Y:S11]  /*20f80*/  @P0 BRA `(.L_x_28) ;  /* 0x000000fc00a80947 */ /* 0x000ff60003800000 */
[----:B------:R-:W-:Y:S01]  /*20f90*/  FSETP.NEU.AND P0, PT, R16, RZ, PT ;  /* 0x000000ff1000720b */ /* 0x000fe20003f0d000 */
[----:B------:R-:W-:Y:S01]  /*20fa0*/  ULDC.64 UR8, c[0x0][0x5c8] ;  /* 0x0001720000087ab9 */ /* 0x000fe20000000a00 */
[----:B------:R-:W-:Y:S01]  /*20fb0*/  ISETP.GT.AND P3, PT, R158, RZ, PT ;  /* 0x000000ff9e00720c */ /* 0x000fe20003f64270 */
[----:B------:R-:W-:Y:S01]  /*20fc0*/  UIMAD UR4, UR7, UR8, URZ ;  /* 0x00000008070472a4 */ /* 0x000fe2000f8e023f */
[----:B------:R-:W-:Y:S01]  /*20fd0*/  MOV R10, UR9 ;  /* 0x00000009000a7c02 */ /* 0x000fe20008000f00 */
[C---:B------:R-:W-:Y:S01]  /*20fe0*/  IMAD.WIDE.U32 R6, R3.reuse, UR8, R6 ;  /* 0x0000000803067c25 */ /* 0x040fe2000f8e0006 */
[----:B------:R-:W-:Y:S01]  /*20ff0*/  BSSY B0, `(.L_x_28) ;  /* 0x0000fe3000007945 */ /* 0x000fe20003800000 */
[----:B------:R-:W-:Y:S02]  /*21000*/  ISETP.GT.AND P1, PT, R0, RZ, P3 ;  /* 0x000000ff0000720c */ /* 0x000fe40001f24270 */
[----:B------:R-:W-:-:S04]  /*21010*/  IMAD R10, R3, R10, UR4 ;  /* 0x00000004030a7e24 */ /* 0x000fc8000f8e020a */
[----:B------:R-:W-:Y:S01]  /*21020*/  IMAD.IADD R10, R7, 0x1, R10 ;  /* 0x00000001070a7824 */ /* 0x000fe200078e020a */
[----:B------:R-:W-:Y:S06]  /*21030*/  @!P0 BRA `(.L_x_29) ;  /* 0x000000ac00448947 */ /* 0x000fec0003800000 */
[----:B------:R-:W0:Y:S01]  /*21040*/  LDC.64 R22, c[0x0][0x5b8] ;  /* 0x00016e00ff167b82 */ /* 0x000e220000000a00 */
[----:B------:R-:W2:Y:S01]  /*21050*/  LDL.LU R11, [R1] ;  /* 0x00000000010b7983 */ /* 0x000ea20000300800 */
[----:B------:R-:W-:-:S06]  /*21060*/  ULDC.64 UR4, c[0x0][0x5c0] ;  /* 0x0001700000047ab9 */ /* 0x000fcc0000000a00 */
[----:B------:R-:W1:Y:S08]  /*21070*/  LDC.64 R14, c[0x0][0x5b0] ;  /* 0x00016c00ff0e7b82 */ /* 0x000e700000000a00 */
[----:B------:R-:W3:Y:S01]  /*21080*/  LDC.64 R12, c[0x0][0x5a8] ;  /* 0x00016a00ff0c7b82 */ /* 0x000ee20000000a00 */
[C---:B0-----:R-:W-:Y:S02]  /*21090*/  IMAD R159, R22.reuse, UR10, RZ ;  /* 0x0000000a169f7c24 */ /* 0x041fe4000f8e02ff */
[----:B------:R-:W-:-:S04]  /*210a0*/  IMAD.WIDE.U32 R152, R22, UR42, R18 ;  /* 0x0000002a16987c25 */ /* 0x000fc8000f8e0012 */
[----:B------:R-:W-:Y:S02]  /*210b0*/  IMAD R159, R23, UR42, R159 ;  /* 0x0000002a179f7c24 */ /* 0x000fe4000f8e029f */
[----:B-1----:R-:W-:Y:S02]  /*210c0*/  IMAD R156, R14, UR7, RZ ;  /* 0x000000070e9c7c24 */ /* 0x002fe4000f8e02ff */
[----:B------:R-:W-:Y:S01]  /*210d0*/  IMAD.MOV.U32 R20, RZ, RZ, R152 ;  /* 0x000000ffff147224 */ /* 0x000fe200078e0098 */
[----:B------:R-:W-:Y:S01]  /*210e0*/  IADD3 R21, R153, R159, RZ ;  /* 0x0000009f99157210 */ /* 0x000fe20007ffe0ff */
[C---:B------:R-:W-:Y:S02]  /*210f0*/  IMAD R156, R3.reuse, R15, R156 ;  /* 0x0000000f039c7224 */ /* 0x040fe400078e029c */
[----:B------:R-:W-:-:S05]  /*21100*/  IMAD.WIDE.U32 R4, R3, R14, R20 ;  /* 0x0000000e03047225 */ /* 0x000fca00078e0014 */
[----:B------:R-:W-:Y:S02]  /*21110*/  IADD3 R5, R5, R156, RZ ;  /* 0x0000009c05057210 */ /* 0x000fe40007ffe0ff */
[----:B---3--:R-:W-:-:S04]  /*21120*/  LEA R8, P0, R4, R12, 0x2 ;  /* 0x0000000c04087211 */ /* 0x008fc800078010ff */
[----:B------:R-:W-:-:S05]  /*21130*/  LEA.HI.X R9, R4, R13, R5, 0x2, P0 ;  /* 0x0000000d04097211 */ /* 0x000fca00000f1405 */
[----:B------:R-:W3:Y:S01]  /*21140*/  @P1 LDG.E.LTC128B R23, desc[UR44][R8.64] ;  /* 0x0000002c08171981 */ /* 0x000ee2000c1e1920 */
[C---:B------:R-:W-:Y:S01]  /*21150*/  LEA R4, P0, R6.reuse, UR4, 0x2 ;  /* 0x0000000406047c11 */ /* 0x040fe2000f8010ff */
[----:B------:R-:W-:Y:S03]  /*21160*/  BSSY B1, `(.L_x_30) ;  /* 0x0000010000017945 */ /* 0x000fe60003800000 */
[----:B------:R-:W-:Y:S02]  /*21170*/  LEA.HI.X R5, R6, UR5, R10, 0x2, P0 ;  /* 0x0000000506057c11 */ /* 0x000fe400080f140a */
[----:B---3--:R-:W-:-:S05]  /*21180*/  LOP3.LUT R7, R23, 0xffffe000, RZ, 0xc0, !PT ;  /* 0xffffe00017077812 */ /* 0x008fca00078ec0ff */
[----:B------:R-:W-:-:S04]  /*21190*/  FMUL R7, R7, R16 ;  /* 0x0000001007077220 */ /* 0x000fc80000400000 */
[----:B--2---:R-:W-:-:S05]  /*211a0*/  FFMA R7, R11, R2, R7 ;  /* 0x000000020b077223 */ /* 0x004fca0000000007 */
[----:B------:R-:W-:-:S05]  /*211b0*/  F2FP.TF32.F32.PACK_B R7, R7 ;  /* 0x00000007ff07723e */ /* 0x000fca00024050ff */
[----:B------:R0:W-:Y:S02]  /*211c0*/  @P1 STG.E desc[UR44][R4.64], R7 ;  /* 0x0000000704001986 */ /* 0x0001e4000c10192c */
[----:B0-----:R-:W-:-:S04]  /*211d0*/  IMAD.WIDE.U32 R6, R3, R14, R18 ;  /* 0x0000000e03067225 */ /* 0x001fc800078e0012 */
[----:B------:R-:W-:Y:S02]  /*211e0*/  IMAD.IADD R7, R156, 0x1, R7 ;  /* 0x000000019c077824 */ /* 0x000fe400078e0207 */
[----:B------:R-:W-:-:S05]  /*211f0*/  IMAD.WIDE.U32 R6, R22, UR42, R6 ;  /* 0x0000002a16067c25 */ /* 0x000fca000f8e0006 */
[----:B------:R-:W-:Y:S02]  /*21200*/  IADD3 R7, R159, R7, RZ ;  /* 0x000000079f077210 */ /* 0x000fe40007ffe0ff */
[----:B------:R-:W-:-:S04]  /*21210*/  LEA R10, P0, R6, R12, 0x2 ;  /* 0x0000000c060a7211 */ /* 0x000fc800078010ff */
[----:B------:R-:W-:Y:S02]  /*21220*/  LEA.HI.X R11, R6, R13, R7, 0x2, P0 ;  /* 0x0000000d060b7211 */ /* 0x000fe400000f1407 */
[----:B------:R-:W-:-:S13]  /*21230*/  ISETP.GT.AND P0, PT, R0, 0x1, P3 ;  /* 0x000000010000780c */ /* 0x000fda0001f04270 */
[----:B------:R-:W-:Y:S05]  /*21240*/  @!P0 BRA `(.L_x_31) ;  /* 0x0000000000048947 */ /* 0x000fea0003800000 */
[----:B------:R0:W5:Y:S02]  /*21250*/  LDG.E.LTC128B R23, desc[UR44][R10.64+0x4] ;  /* 0x0000042c0a177981 */ /* 0x000164000c1e1920 */
.L_x_31:
[----:B------:R-:W-:Y:S05]  /*21260*/  BSYNC B1 ;  /* 0x0000000000017941 */ /* 0x000fea0003800000 */
.L_x_30:
[----:B------:R-:W2:Y:S01]  /*21270*/  LDL.LU R7, [R1+0x4] ;  /* 0x0000040001077983 */ /* 0x000ea20000300800 */
[----:B-----5:R-:W-:Y:S01]  /*21280*/  LOP3.LUT R6, R23, 0xffffe000, RZ, 0xc0, !PT ;  /* 0xffffe00017067812 */ /* 0x020fe200078ec0ff */
[C---:B------:R-:W-:Y:S01]  /*21290*/  IMAD.SHL.U32 R154, R14.reuse, 0x8, RZ ;  /* 0x000000080e9a7824 */ /* 0x040fe200078e00ff */
[----:B------:R-:W-:Y:S01]  /*212a0*/  SHF.L.U64.HI R155, R14, 0x3, R15 ;  /* 0x000000030e9b7819 */ /* 0x000fe2000001020f */
[----:B------:R-:W3:Y:S02]  /*212b0*/  LDL.LU R157, [R1+0x8] ;  /* 0x00000800019d7983 */ /* 0x000ee40000300800 */
[----:B------:R-:W-:-:S04]  /*212c0*/  FMUL R6, R6, R16 ;  /* 0x0000001006067220 */ /* 0x000fc80000400000 */
[----:B--2---:R-:W-:-:S05]  /*212d0*/  FFMA R6, R7, R2, R6 ;  /* 0x0000000207067223 */ /* 0x004fca0000000006 */
[----:B------:R-:W-:-:S05]  /*212e0*/  F2FP.TF32.F32.PACK_B R6, R6 ;  /* 0x00000006ff06723e */ /* 0x000fca00024050ff */
[----:B------:R1:W-:Y:S01]  /*212f0*/  @P0 STG.E desc[UR44][R4.64+0x4], R6 ;  /* 0x0000040604000986 */ /* 0x0003e2000c10192c */
[----:B------:R-:W-:-:S04]  /*21300*/  ISETP.GT.AND P0, PT, R158, 0x8, PT ;  /* 0x000000089e00780c */ /* 0x000fc80003f04270 */
[----:B------:R-:W-:Y:S01]  /*21310*/  ISETP.GT.AND P1, PT, R0, RZ, P0 ;  /* 0x000000ff0000720c */ /* 0x000fe20000724270 */
[----:B-1----:R-:W-:-:S05]  /*21320*/  IMAD.WIDE.U32 R6, R3, R14, R154 ;  /* 0x0000000e03067225 */ /* 0x002fca00078e009a */
[----:B------:R-:W-:Y:S02]  /*21330*/  IADD3 R156, R156, R7, RZ ;  /* 0x000000079c9c7210 */ /* 0x000fe40007ffe0ff */
[----:B------:R-:W-:-:S05]  /*21340*/  IADD3 R7, P2, R152, R6, RZ ;  /* 0x0000000698077210 */ /* 0x000fca0007f5e0ff */
[----:B------:R-:W-:Y:S01]  /*21350*/  IMAD.X R9, R156, 0x1, R21, P2 ;  /* 0x000000019c097824 */ /* 0x000fe200010e0615 */
[----:B------:R-:W-:-:S04]  /*21360*/  LEA R8, P2, R7, R12, 0x2 ;  /* 0x0000000c07087211 */ /* 0x000fc800078410ff */
[----:B------:R-:W-:-:S05]  /*21370*/  LEA.HI.X R9, R7, R13, R9, 0x2, P2 ;  /* 0x0000000d07097211 */ /* 0x000fca00010f1409 */
[----:B------:R1:W2:Y:S01]  /*21380*/  @P1 LDG.E.LTC128B R23, desc[UR44][R8.64] ;  /* 0x0000002c08171981 */ /* 0x0002a2000c1e1920 */
[----:B------:R-:W-:Y:S01]  /*21390*/  IADD3 R6, P2, R18, R6, RZ ;  /* 0x0000000612067210 */ /* 0x000fe20007f5e0ff */
[----:B------:R-:W-:Y:S01]  /*213a0*/  IMAD.U32 R160, RZ, RZ, UR9 ;  /* 0x00000009ffa07e24 */ /* 0x000fe2000f8e00ff */
[----:B------:R-:W-:Y:S01]  /*213b0*/  MOV R161, UR8 ;  /* 0x0000000800a17c02 */ /* 0x000fe20008000f00 */
[----:B------:R-:W-:Y:S01]  /*213c0*/  BSSY B1, `(.L_x_32) ;  /* 0x0000013000017945 */ /* 0x000fe20003800000 */
[----:B------:R-:W-:Y:S02]  /*213d0*/  IADD3.X R7, R19, R156, RZ, P2, !PT ;  /* 0x0000009c13077210 */ /* 0x000fe400017fe4ff */
[----:B------:R-:W-:Y:S01]  /*213e0*/  ISETP.GT.AND P4, PT, R0, 0x1, P0 ;  /* 0x000000010000780c */ /* 0x000fe20000784270 */
[----:B------:R-:W-:Y:S02]  /*213f0*/  IMAD.SHL.U32 R161, R161, 0x20, RZ ;  /* 0x00000020a1a17824 */ /* 0x000fe400078e00ff */
[----:B------:R-:W-:-:S04]  /*21400*/  IMAD.WIDE.U32 R6, R22, UR42, R6 ;  /* 0x0000002a16067c25 */ /* 0x000fc8000f8e0006 */
[----:B------:R-:W-:Y:S01]  /*21410*/  IMAD.IADD R7, R159, 0x1, R7 ;  /* 0x000000019f077824 */ /* 0x000fe200078e0207 */
[----:B-1----:R-:W-:-:S04]  /*21420*/  LEA R8, P2, R6, R12, 0x2 ;  /* 0x0000000c06087211 */ /* 0x002fc800078410ff */
[----:B------:R-:W-:Y:S02]  /*21430*/  LEA.HI.X R9, R6, R13, R7, 0x2, P2 ;  /* 0x0000000d06097211 */ /* 0x000fe400010f1407 */
[----:B------:R-:W-:-:S04]  /*21440*/  MOV R6, UR8 ;  /* 0x0000000800067c02 */ /* 0x000fc80008000f00 */
[----:B------:R-:W-:Y:S02]  /*21450*/  SHF.L.U64.HI R160, R6, 0x5, R160 ;  /* 0x0000000506a07819 */ /* 0x000fe400000102a0 */
[----:B------:R-:W-:-:S04]  /*21460*/  IADD3 R6, P2, R161, R4, RZ ;  /* 0x00000004a1067210 */ /* 0x000fc80007f5e0ff */
[----:B------:R-:W-:Y:S02]  /*21470*/  IADD3.X R7, R160, R5, RZ, P2, !PT ;  /* 0x00000005a0077210 */ /* 0x000fe400017fe4ff */
[----:B--2---:R-:W-:-:S05]  /*21480*/  LOP3.LUT R156, R23, 0xffffe000, RZ, 0xc0, !PT ;  /* 0xffffe000179c7812 */ /* 0x004fca00078ec0ff */
[----:B------:R-:W-:-:S04]  /*21490*/  FMUL R156, R156, R16 ;  /* 0x000000109c9c7220 */ /* 0x000fc80000400000 */
[----:B---3--:R-:W-:-:S05]  /*214a0*/  FFMA R156, R157, R2, R156 ;  /* 0x000000029d9c7223 */ /* 0x008fca000000009c */
[----:B------:R-:W-:-:S05]  /*214b0*/  F2FP.TF32.F32.PACK_B R156, R156 ;  /* 0x0000009cff9c723e */ /* 0x000fca00024050ff */
[----:B------:R1:W-:Y:S01]  /*214c0*/  @P1 STG.E desc[UR44][R6.64], R156 ;  /* 0x0000009c06001986 */ /* 0x0003e2000c10192c */
[----:B------:R-:W-:Y:S05]  /*214d0*/  @!P4 BRA `(.L_x_33) ;  /* 0x000000000004c947 */ /* 0x000fea0003800000 */
[----:B------:R2:W5:Y:S02]  /*214e0*/  LDG.E.LTC128B R23, desc[UR44][R8.64+0x4] ;  /* 0x0000042c08177981 */ /* 0x000564000c1e1920 */
.L_x_33:
[----:B------:R-:W-:Y:S05]  /*214f0*/  BSYNC B1 ;  /* 0x0000000000017941 */ /* 0x000fea0003800000 */
.L_x_32:
[----:B------:R-:W3:Y:S01]  /*21500*/  LDL.LU R157, [R1+0xc] ;  /* 0x00000c00019d7983 */ /* 0x000ee20000300800 */
[----:B-1---5:R-:W-:Y:S01]  /*21510*/  LOP3.LUT R156, R23, 0xffffe000, RZ, 0xc0, !PT ;  /* 0xffffe000179c7812 */ /* 0x022fe200078ec0ff */
[----:B------:R-:W-:Y:S01]  /*21520*/  BSSY B1, `(.L_x_34) ;  /* 0x0000009000017945 */ /* 0x000fe20003800000 */
[----:B------:R-:W-:-:S03]  /*21530*/  ISETP.GT.AND P1, PT, R0, 0x8, P3 ;  /* 0x000000080000780c */ /* 0x000fc60001f24270 */
[----:B------:R-:W-:-:S04]  /*21540*/  FMUL R156, R156, R16 ;  /* 0x000000109c9c7220 */ /* 0x000fc80000400000 */
[----:B---3--:R-:W-:-:S05]  /*21550*/  FFMA R156, R157, R2, R156 ;  /* 0x000000029d9c7223 */ /* 0x008fca000000009c */
[----:B------:R-:W-:-:S05]  /*21560*/  F2FP.TF32.F32.PACK_B R156, R156 ;  /* 0x0000009cff9c723e */ /* 0x000fca00024050ff */
[----:B------:R1:W-:Y:S02]  /*21570*/  @P4 STG.E desc[UR44][R6.64+0x4], R156 ;  /* 0x0000049c06004986 */ /* 0x0003e4000c10192c */
[----:B-1----:R-:W-:Y:S01]  /*21580*/  IMAD.MOV.U32 R156, RZ, RZ, R23 ;  /* 0x000000ffff9c7224 */ /* 0x002fe200078e0017 */
[----:B------:R-:W-:Y:S06]  /*21590*/  @!P1 BRA `(.L_x_35) ;  /* 0x0000000000049947 */ /* 0x000fec0003800000 */
[----:B------:R1:W5:Y:S02]  /*215a0*/  LDG.E.LTC128B R156, desc[UR44][R10.64+0x20] ;  /* 0x0000202c0a9c7981 */ /* 0x000364000c1e1920 */
.L_x_35:
[----:B------:R-:W-:Y:S05]  /*215b0*/  BSYNC B1 ;  /* 0x0000000000017941 */ /* 0x000fea0003800000 */
.L_x_34:
[----:B------:R-:W3:Y:S01]  /*215c0*/  LDL.LU R157, [R1+0x10] ;  /* 0x00001000019d7983 */ /* 0x000ee20000300800 */
[----:B-----5:R-:W-:Y:S01]  /*215d0*/  LOP3.LUT R23, R156, 0xffffe000, RZ, 0xc0, !PT ;  /* 0xffffe0009c177812 */ /* 0x020fe200078ec0ff */
[----:B------:R-:W-:Y:S01]  /*215e0*/  BSSY B1, `(.L_x_36) ;  /* 0x0000008000017945 */ /* 0x000fe20003800000 */
[----:B------:R-:W-:-:S03]  /*215f0*/  ISETP.GT.AND P2, PT, R0, 0x9, P3 ;  /* 0x000000090000780c */ /* 0x000fc60001f44270 */
[----:B------:R-:W-:-:S04]  /*21600*/  FMUL R23, R23, R16 ;  /* 0x0000001017177220 */ /* 0x000fc80000400000 */
[----:B---3--:R-:W-:-:S05]  /*21610*/  FFMA R23, R157, R2, R23 ;  /* 0x000000029d177223 */ /* 0x008fca0000000017 */
[----:B------:R-:W-:-:S05]  /*21620*/  F2FP.TF32.F32.PACK_B R23, R23 ;  /* 0x00000017ff17723e */ /* 0x000fca00024050ff */
[----:B------:R3:W-:Y:S01]  /*21630*/  @P1 STG.E desc[UR44][R4.64+0x20], R23 ;  /* 0x0000201704001986 */ /* 0x0007e2000c10192c */
[----:B------:R-:W-:Y:S05]  /*21640*/  @!P2 BRA `(.L_x_37) ;  /* 0x000000000004a947 */ /* 0x000fea0003800000 */
[----:B------:R4:W5:Y:S02]  /*21650*/  LDG.E.LTC128B R156, desc[UR44][R10.64+0x24] ;  /* 0x0000242c0a9c7981 */ /* 0x000964000c1e1920 */
.L_x_37:
[----:B------:R-:W-:Y:S05]  /*21660*/  BSYNC B1 ;  /* 0x0000000000017941 */ /* 0x000fea0003800000 */
.L_x_36:
[----:B------:R-:W2:Y:S01]  /*21670*/  LDL.LU R157, [R1+0x14] ;  /* 0x00001400019d7983 */ /* 0x000ea20000300800 */
[----:B---3-5:R-:W-:Y:S01]  /*21680*/  LOP3.LUT R23, R156, 0xffffe000, RZ, 0xc0, !PT ;  /* 0xffffe0009c177812 */ /* 0x028fe200078ec0ff */
[----:B------:R-:W-:Y:S01]  /*21690*/  BSSY B1, `(.L_x_38) ;  /* 0x0000008000017945 */ /* 0x000fe20003800000 */
[----:B------:R-:W-:-:S03]  /*216a0*/  ISETP.GT.AND P1, PT, R0, 0x8, P0 ;  /* 0x000000080000780c */ /* 0x000fc60000724270 */
[----:B------:R-:W-:-:S04]  /*216b0*/  FMUL R23, R23, R16 ;  /* 0x0000001017177220 */ /* 0x000fc80000400000 */
[----:B--2---:R-:W-:-:S05]  /*216c0*/  FFMA R23, R157, R2, R23 ;  /* 0x000000029d177223 */ /* 0x004fca0000000017 */
[----:B------:R-:W-:-:S05]  /*216d0*/  F2FP.TF32.F32.PACK_B R23, R23 ;  /* 0x00000017ff17723e */ /* 0x000fca00024050ff */
[----:B------:R2:W-:Y:S01]  /*216e0*/  @P2 STG.E desc[UR44][R4.64+0x24], R23 ;  /* 0x0000241704002986 */ /* 0x0005e2000c10192c */
[----:B------:R-:W-:Y:S05]  /*216f0*/  @!P1 BRA `(.L_x_39) ;  /* 0x0000000000049947 */ /* 0x000fea0003800000 */
[----:B------:R3:W5:Y:S02]  /*21700*/  LDG.E.LTC128B R156, desc[UR44][R8.64+0x20] ;  /* 0x0000202c089c7981 */ /* 0x000764000c1e1920 */
.L_x_39:
[----:B------:R-:W-:Y:S05]  /*21710*/  BSYNC B1 ;  /* 0x0000000000017941 */ /* 0x000fea0003800000 */
.L_x_38:
[----:B------:R-:W4:Y:S01]  /*21720*/  LDL.LU R157, [R1+0x18] ;  /* 0x00001800019d7983 */ /* 0x000f220000300800 */
[----:B--2--5:R-:W-:Y:S01]  /*21730*/  LOP3.LUT R23, R156, 0xffffe000, RZ, 0xc0, !PT ;  /* 0xffffe0009c177812 */ /* 0x024fe200078ec0ff */
[----:B------:R-:W-:Y:S01]  /*21740*/  BSSY B1, `(.L_x_40) ;  /* 0x0000008000017945 */ /* 0x000fe20003800000 */
[----:B------:R-:W-:-:S03]  /*21750*/  ISETP.GT.AND P2, PT, R0, 0x9, P0 ;  /* 0x000000090000780c */ /* 0x000fc60000744270 */
[----:B------:R-:W-:-:S04]  /*21760*/  FMUL R23, R23, R16 ;  /* 0x0000001017177220 */ /* 0x000fc80000400000 */
[----:B----4-:R-:W-:-:S05]  /*21770*/  FFMA R23, R157, R2, R23 ;  /* 0x000000029d177223 */ /* 0x010fca0000000017 */
[----:B------:R-:W-:-:S05]  /*21780*/  F2FP.TF32.F32.PACK_B R23, R23 ;  /* 0x00000017ff17723e */ /* 0x000fca00024050ff */
[----:B------:R2:W-:Y:S01]  /*21790*/  @P1 STG.E desc[UR44][R6.64+0x20], R23 ;  /* 0x0000201706001986 */ /* 0x0005e2000c10192c */
[----:B------:R-:W-:Y:S05]  /*217a0*/  @!P2 BRA `(.L_x_41) ;  /* 0x000000000004a947 */ /* 0x000fea0003800000 */
[----:B------:R4:W5:Y:S02]  /*217b0*/  LDG.E.LTC128B R156, desc[UR44][R8.64+0x24] ;  /* 0x0000242c089c7981 */ /* 0x000964000c1e1920 */
.L_x_41:
[----:B------:R-:W-:Y:S05]  /*217c0*/  BSYNC B1 ;  /* 0x0000000000017941 */ /* 0x000fea0003800000 */
.L_x_40:
[----:B------:R-:W3:Y:S01]  /*217d0*/  LDL.LU R157, [R1+0x1c] ;  /* 0x00001c00019d7983 */ /* 0x000ee20000300800 */
[----:B--2--5:R-:W-:Y:S01]  /*217e0*/  LOP3.LUT R23, R156, 0xffffe000, RZ, 0xc0, !PT ;  /* 0xffffe0009c177812 */ /* 0x024fe200078ec0ff */
        /* <DEDUP_REMOVED lines=8> */
.L_x_43:
[----:B------:R-:W-:Y:S05]  /*21870*/  BSYNC B1 ;  /* 0x0000000000017941 */ /* 0x000fea0003800000 */
.L_x_42:
        /* <DEDUP_REMOVED lines=10> */
.L_x_45:
[----:B------:R-:W-:Y:S05]  /*21920*/  BSYNC B1 ;  /* 0x0000000000017941 */ /* 0x000fea0003800000 */
.L_x_44:
        /* <DEDUP_REMOVED lines=10> */
.L_x_47:
[----:B------:R-:W-:Y:S05]  /*219d0*/  BSYNC B1 ;  /* 0x0000000000017941 */ /* 0x000fea0003800000 */
.L_x_46:
        /* <DEDUP_REMOVED lines=10> */
.L_x_49:
[----:B------:R-:W-:Y:S05]  /*21a80*/  BSYNC B1 ;  /* 0x0000000000017941 */ /* 0x000fea0003800000 */
.L_x_48:
        /* <DEDUP_REMOVED lines=10> */
.L_x_51:
[----:B------:R-:W-:Y:S05]  /*21b30*/  BSYNC B1 ;  /* 0x0000000000017941 */ /* 0x000fea0003800000 */
.L_x_50:
        /* <DEDUP_REMOVED lines=10> */
.L_x_53:
[----:B------:R-:W-:Y:S05]  /*21be0*/  BSYNC B1 ;  /* 0x0000000000017941 */ /* 0x000fea0003800000 */
.L_x_52:
        /* <DEDUP_REMOVED lines=10> */
.L_x_55:
[----:B------:R-:W-:Y:S05]  /*21c90*/  BSYNC B1 ;  /* 0x0000000000017941 */ /* 0x000fea0003800000 */
.L_x_54:
        /* <DEDUP_REMOVED lines=10> */
.L_x_57:
[----:B------:R-:W-:Y:S05]  /*21d40*/  BSYNC B1 ;  /* 0x0000000000017941 */ /* 0x000fea0003800000 */
.L_x_56:
        /* <DEDUP_REMOVED lines=10> */
.L_x_59:
[----:B------:R-:W-:Y:S05]  /*21df0*/  BSYNC B1 ;  /* 0x0000000000017941 */ /* 0x000fea0003800000 */
.L_x_58:
        /* <DEDUP_REMOVED lines=10> */
.L_x_61:
[----:B------:R-:W-:Y:S05]  /*21ea0*/  BSYNC B1 ;  /* 0x0000000000017941 */ /* 0x000fea0003800000 */
.L_x_60:
        /* <DEDUP_REMOVED lines=10> */
.L_x_63:
[----:B------:R-:W-:Y:S05]  /*21f50*/  BSYNC B1 ;  /* 0x0000000000017941 */ /* 0x000fea0003800000 */
.L_x_62:
        /* <DEDUP_REMOVED lines=10> */
.L_x_65:
[----:B------:R-:W-:Y:S05]  /*22000*/  BSYNC B1 ;  /* 0x0000000000017941 */ /* 0x000fea0003800000 */
.L_x_64:
        /* <DEDUP_REMOVED lines=10> */
.L_x_67:
[----:B------:R-:W-:Y:S05]  /*220b0*/  BSYNC B1 ;  /* 0x0000000000017941 */ /* 0x000fea0003800000 */
.L_x_66:
        /* <DEDUP_REMOVED lines=10> */
.L_x_69:
[----:B------:R-:W-:Y:S05]  /*22160*/  BSYNC B1 ;  /* 0x0000000000017941 */ /* 0x000fea0003800000 */
.L_x_68:
        /* <DEDUP_REMOVED lines=10> */
.L_x_71:
[----:B------:R-:W-:Y:S05]  /*22210*/  BSYNC B1 ;  /* 0x0000000000017941 */ /* 0x000fea0003800000 */
.L_x_70:
        /* <DEDUP_REMOVED lines=10> */
.L_x_73:
[----:B------:R-:W-:Y:S05]  /*222c0*/  BSYNC B1 ;  /* 0x0000000000017941 */ /* 0x000fea0003800000 */
.L_x_72:
        /* <DEDUP_REMOVED lines=10> */
.L_x_75:
[----:B------:R-:W-:Y:S05]  /*22370*/  BSYNC B1 ;  /* 0x0000000000017941 */ /* 0x000fea0003800000 */
.L_x_74:
        /* <DEDUP_REMOVED lines=10> */
.L_x_77:
[----:B------:R-:W-:Y:S05]  /*22420*/  BSYNC B1 ;  /* 0x0000000000017941 */ /* 0x000fea0003800000 */
.L_x_76:
        /* <DEDUP_REMOVED lines=10> */
.L_x_79:
[----:B------:R-:W-:Y:S05]  /*224d0*/  BSYNC B1 ;  /* 0x0000000000017941 */ /* 0x000fea0003800000 */
.L_x_78:
        /* <DEDUP_REMOVED lines=10> */
.L_x_81:
[----:B------:R-:W-:Y:S05]  /*22580*/  BSYNC B1 ;  /* 0x0000000000017941 */ /* 0x000fea0003800000 */
.L_x_80:
        /* <DEDUP_REMOVED lines=10> */
.L_x_83:
[----:B------:R-:W-:Y:S05]  /*22630*/  BSYNC B1 ;  /* 0x0000000000017941 */ /* 0x000fea0003800000 */
.L_x_82:
        /* <DEDUP_REMOVED lines=10> */
.L_x_85:
[----:B------:R-:W-:Y:S05]  /*226e0*/  BSYNC B1 ;  /* 0x0000000000017941 */ /* 0x000fea0003800000 */
.L_x_84:
        /* <DEDUP_REMOVED lines=10> */
.L_x_87:
[----:B------:R-:W-:Y:S05]  /*22790*/  BSYNC B1 ;  /* 0x0000000000017941 */ /* 0x000fea0003800000 */
.L_x_86:
        /* <DEDUP_REMOVED lines=10> */
.L_x_89:
[----:B------:R-:W-:Y:S05]  /*22840*/  BSYNC B1 ;  /* 0x0000000000017941 */ /* 0x000fea0003800000 */
.L_x_88:
        /* <DEDUP_REMOVED lines=10> */
.L_x_91:
[----:B------:R-:W-:Y:S05]  /*228f0*/  BSYNC B1 ;  /* 0x0000000000017941 */ /* 0x000fea0003800000 */
.L_x_90:
        /* <DEDUP_REMOVED lines=10> */
.L_x_93:
[----:B------:R-:W-:Y:S05]  /*229a0*/  BSYNC B1 ;  /* 0x0000000000017941 */ /* 0x000fea0003800000 */
.L_x_92:
        /* <DEDUP_REMOVED lines=10> */
.L_x_95:
[----:B------:R-:W-:Y:S05]  /*22a50*/  BSYNC B1 ;  /* 0x0000000000017941 */ /* 0x000fea0003800000 */
.L_x_94:
        /* <DEDUP_REMOVED lines=10> */
.L_x_97:
[----:B------:R-:W-:Y:S05]  /*22b00*/  BSYNC B1 ;  /* 0x0000000000017941 */ /* 0x000fea0003800000 */
.L_x_96:
        /* <DEDUP_REMOVED lines=10> */
.L_x_99:
[----:B------:R-:W-:Y:S05]  /*22bb0*/  BSYNC B1 ;  /* 0x0000000000017941 */ /* 0x000fea0003800000 */
.L_x_98:
        /* <DEDUP_REMOVED lines=10> */
.L_x_101:
[----:B------:R-:W-:Y:S05]  /*22c60*/  BSYNC B1 ;  /* 0x0000000000017941 */ /* 0x000fea0003800000 */
.L_x_100:
        /* <DEDUP_REMOVED lines=10> */
.L_x_103:
[----:B------:R-:W-:Y:S05]  /*22d10*/  BSYNC B1 ;  /* 0x0000000000017941 */ /* 0x000fea0003800000 */
.L_x_102:
        /* <DEDUP_REMOVED lines=10> */
.L_x_105:
[----:B------:R-:W-:Y:S05]  /*22dc0*/  BSYNC B1 ;  /* 0x0000000000017941 */ /* 0x000fea0003800000 */
.L_x_104:
        /* <DEDUP_REMOVED lines=10> */
.L_x_107:
[----:B------:R-:W-:Y:S05]  /*22e70*/  BSYNC B1 ;  /* 0x0000000000017941 */ /* 0x000fea0003800000 */
.L_x_106:
        /* <DEDUP_REMOVED lines=10> */
.L_x_109:
[----:B------:R-:W-:Y:S05]  /*22f20*/  BSYNC B1 ;  /* 0x0000000000017941 */ /* 0x000fea0003800000 */
.L_x_108:
        /* <DEDUP_REMOVED lines=10> */
.L_x_111:
[----:B------:R-:W-:Y:S05]  /*22fd0*/  BSYNC B1 ;  /* 0x0000000000017941 */ /* 0x000fea0003800000 */
.L_x_110:
        /* <DEDUP_REMOVED lines=10> */
.L_x_113:
[----:B------:R-:W-:Y:S05]  /*23080*/  BSYNC B1 ;  /* 0x0000000000017941 */ /* 0x000fea0003800000 */
.L_x_112:
        /* <DEDUP_REMOVED lines=10> */
.L_x_115:
[----:B------:R-:W-:Y:S05]  /*23130*/  BSYNC B1 ;  /* 0x0000000000017941 */ /* 0x000fea0003800000 */
.L_x_114:
        /* <DEDUP_REMOVED lines=10> */
.L_x_117:
[----:B------:R-:W-:Y:S05]  /*231e0*/  BSYNC B1 ;  /* 0x0000000000017941 */ /* 0x000fea0003800000 */
.L_x_116:
        /* <DEDUP_REMOVED lines=10> */
.L_x_119:
[----:B------:R-:W-:Y:S05]  /*23290*/  BSYNC B1 ;  /* 0x0000000000017941 */ /* 0x000fea0003800000 */
.L_x_118:
        /* <DEDUP_REMOVED lines=10> */
.L_x_121:
[----:B------:R-:W-:Y:S05]  /*23340*/  BSYNC B1 ;  /* 0x0000000000017941 */ /* 0x000fea0003800000 */
.L_x_120:
[----:B--2---:R-:W2:Y:S01]  /*23350*/  LDL.LU R23, [R1+0xbc] ;  /* 0x0000bc0001177983 */ /* 0x004ea20000300800 */
[----:B-----5:R-:W-:Y:S01]  /*23360*/  LOP3.LUT R157, R156, 0xffffe000, RZ, 0xc0, !PT ;  /* 0xffffe0009c9d7812 */ /* 0x020fe200078ec0ff */
[----:B------:R-:W-:Y:S01]  /*23370*/  BSSY B1, `(.L_x_122) ;  /* 0x0000009000017945 */ /* 0x000fe20003800000 */
[----:B------:R-:W-:-:S03]  /*23380*/  ISETP.GT.AND P1, PT, R0, 0x60, P3 ;  /* 0x000000600000780c */ /* 0x000fc60001f24270 */
[----:B------:R-:W-:-:S04]  /*23390*/  FMUL R157, R157, R16 ;  /* 0x000000109d9d7220 */ /* 0x000fc80000400000 */
[----:B--2---:R-:W-:Y:S01]  /*233a0*/  FFMA R157, R23, R2, R157 ;  /* 0x00000002179d7223 */ /* 0x004fe2000000009d */
[----:B------:R-:W-:-:S04]  /*233b0*/  MOV R23, R156 ;  /* 0x0000009c00177202 */ /* 0x000fc80000000f00 */
[----:B------:R-:W-:-:S05]  /*233c0*/  F2FP.TF32.F32.PACK_B R157, R157 ;  /* 0x0000009dff9d723e */ /* 0x000fca00024050ff */
[----:B------:R2:W-:Y:S01]  /*233d0*/  @P2 STG.E desc[UR44][R6.64+0x164], R157 ;  /* 0x0001649d06002986 */ /* 0x0005e2000c10192c */
[----:B------:R-:W-:Y:S05]  /*233e0*/  @!P1 BRA `(.L_x_123) ;  /* 0x0000000000049947 */ /* 0x000fea0003800000 */
[----:B------:R0:W5:Y:S02]  /*233f0*/  LDG.E.LTC128B R23, desc[UR44][R10.64+0x180] ;  /* 0x0001802c0a177981 */ /* 0x000164000c1e1920 */
.L_x_123:
[----:B------:R-:W-:Y:S05]  /*23400*/  BSYNC B1 ;  /* 0x0000000000017941 */ /* 0x000fea0003800000 */
.L_x_122:
[----:B--2---:R-:W2:Y:S01]  /*23410*/  LDL.LU R157, [R1+0xc0] ;  /* 0x0000c000019d7983 */ /* 0x004ea20000300800 */
[----:B-----5:R-:W-:Y:S01]  /*23420*/  LOP3.LUT R156, R23, 0xffffe000, RZ, 0xc0, !PT ;  /* 0xffffe000179c7812 */ /* 0x020fe200078ec0ff */
        /* <DEDUP_REMOVED lines=8> */
.L_x_125:
[----:B------:R-:W-:Y:S05]  /*234b0*/  BSYNC B1 ;  /* 0x0000000000017941 */ /* 0x000fea0003800000 */
.L_x_124:
        /* <DEDUP_REMOVED lines=10> */
.L_x_127:
[----:B------:R-:W-:Y:S05]  /*23560*/  BSYNC B1 ;  /* 0x0000000000017941 */ /* 0x000fea0003800000 */
.L_x_126:
        /* <DEDUP_REMOVED lines=10> */
.L_x_129:
[----:B------:R-:W-:Y:S05]  /*23610*/  BSYNC B1 ;  /* 0x0000000000017941 */ /* 0x000fea0003800000 */
.L_x_128:
        /* <DEDUP_REMOVED lines=10> */
.L_x_131:
[----:B------:R-:W-:Y:S05]  /*236c0*/  BSYNC B1 ;  /* 0x0000000000017941 */ /* 0x000fea0003800000 */
.L_x_130:
        /* <DEDUP_REMOVED lines=10> */
.L_x_133:
[----:B------:R-:W-:Y:S05]  /*23770*/  BSYNC B1 ;  /* 0x0000000000017941 */ /* 0x000fea0003800000 */
.L_x_132:
        /* <DEDUP_REMOVED lines=10> */
.L_x_135:
[----:B------:R-:W-:Y:S05]  /*23820*/  BSYNC B1 ;  /* 0x0000000000017941 */ /* 0x000fea0003800000 */
.L_x_134:
        /* <DEDUP_REMOVED lines=10> */
.L_x_137:
[----:B------:R-:W-:Y:S05]  /*238d0*/  BSYNC B1 ;  /* 0x0000000000017941 */ /* 0x000fea0003800000 */
.L_x_136:
        /* <DEDUP_REMOVED lines=10> */
.L_x_139:
[----:B------:R-:W-:Y:S05]  /*23980*/  BSYNC B1 ;  /* 0x0000000000017941 */ /* 0x000fea0003800000 */
.L_x_138:
        /* <DEDUP_REMOVED lines=10> */
.L_x_141:
[----:B------:R-:W-:Y:S05]  /*23a30*/  BSYNC B1 ;  /* 0x0000000000017941 */ /* 0x000fea0003800000 */
.L_x_140:
        /* <DEDUP_REMOVED lines=10> */
.L_x_143:
[----:B------:R-:W-:Y:S05]  /*23ae0*/  BSYNC B1 ;  /* 0x0000000000017941 */ /* 0x000fea0003800000 */
.L_x_142:
        /* <DEDUP_REMOVED lines=10> */
.L_x_145:
[----:B------:R-:W-:Y:S05]  /*23b90*/  BSYNC B1 ;  /* 0x0000000000017941 */ /* 0x000fea0003800000 */
.L_x_144:
        /* <DEDUP_REMOVED lines=10> */
.L_x_147:
[----:B------:R-:W-:Y:S05]  /*23c40*/  BSYNC B1 ;  /* 0x0000000000017941 */ /* 0x000fea0003800000 */
.L_x_146:
        /* <DEDUP_REMOVED lines=10> */
.L_x_149:
[----:B------:R-:W-:Y:S05]  /*23cf0*/  BSYNC B1 ;  /* 0x0000000000017941 */ /* 0x000fea0003800000 */
.L_x_148:
        /* <DEDUP_REMOVED lines=10> */
.L_x_151:
[----:B------:R-:W-:Y:S05]  /*23da0*/  BSYNC B1 ;  /* 0x0000000000017941 */ /* 0x000fea0003800000 */
.L_x_150:
        /* <DEDUP_REMOVED lines=10> */
.L_x_153:
[----:B------:R-:W-:Y:S05]  /*23e50*/  BSYNC B1 ;  /* 0x0000000000017941 */ /* 0x000fea0003800000 */
.L_x_152:
        /* <DEDUP_REMOVED lines=10> */
.L_x_155:
[----:B------:R-:W-:Y:S05]  /*23f00*/  BSYNC B1 ;  /* 0x0000000000017941 */ /* 0x000fea0003800000 */
.L_x_154:
        /* <DEDUP_REMOVED lines=10> */
.L_x_157:
[----:B------:R-:W-:Y:S05]  /*23fb0*/  BSYNC B1 ;  /* 0x0000000000017941 */ /* 0x000fea0003800000 */
.L_x_156:
        /* <DEDUP_REMOVED lines=10> */
.L_x_159:
[----:B------:R-:W-:Y:S05]  /*24060*/  BSYNC B1 ;  /* 0x0000000000017941 */ /* 0x000fea0003800000 */
.L_x_158:
        /* <DEDUP_REMOVED lines=10> */
.L_x_161:
[----:B------:R-:W-:Y:S05]  /*24110*/  BSYNC B1 ;  /* 0x0000000000017941 */ /* 0x000fea0003800000 */
.L_x_160:
        /* <DEDUP_REMOVED lines=10> */
.L_x_163:
[----:B------:R-:W-:Y:S05]  /*241c0*/  BSYNC B1 ;  /* 0x0000000000017941 */ /* 0x000fea0003800000 */
.L_x_162:
        /* <DEDUP_REMOVED lines=10> */
.L_x_165:
[----:B------:R-:W-:Y:S05]  /*24270*/  BSYNC B1 ;  /* 0x0000000000017941 */ /* 0x000fea0003800000 */
.L_x_164:
        /* <DEDUP_REMOVED lines=10> */
.L_x_167:
[----:B------:R-:W-:Y:S05]  /*24320*/  BSYNC B1 ;  /* 0x0000000000017941 */ /* 0x000fea0003800000 */
.L_x_166:
        /* <DEDUP_REMOVED lines=10> */
.L_x_169:
[----:B------:R-:W-:Y:S05]  /*243d0*/  BSYNC B1 ;  /* 0x0000000000017941 */ /* 0x000fea0003800000 */
.L_x_168:
        /* <DEDUP_REMOVED lines=10> */
.L_x_171:
[----:B------:R-:W-:Y:S05]  /*24480*/  BSYNC B1 ;  /* 0x0000000000017941 */ /* 0x000fea0003800000 */
.L_x_170:
        /* <DEDUP_REMOVED lines=10> */
.L_x_173:
[----:B------:R-:W-:Y:S05]  /*24530*/  BSYNC B1 ;  /* 0x0000000000017941 */ /* 0x000fea0003800000 */
.L_x_172:
        /* <DEDUP_REMOVED lines=10> */
.L_x_175:
[----:B------:R-:W-:Y:S05]  /*245e0*/  BSYNC B1 ;  /* 0x0000000000017941 */ /* 0x000fea0003800000 */
.L_x_174:
        /* <DEDUP_REMOVED lines=10> */
.L_x_177:
[----:B------:R-:W-:Y:S05]  /*24690*/  BSYNC B1 ;  /* 0x0000000000017941 */ /* 0x000fea0003800000 */
.L_x_176:
        /* <DEDUP_REMOVED lines=10> */
.L_x_179:
[----:B------:R-:W-:Y:S05]  /*24740*/  BSYNC B1 ;  /* 0x0000000000017941 */ /* 0x000fea0003800000 */
.L_x_178:
        /* <DEDUP_REMOVED lines=10> */
.L_x_181:
[----:B------:R-:W-:Y:S05]  /*247f0*/  BSYNC B1 ;  /* 0x0000000000017941 */ /* 0x000fea0003800000 */
.L_x_180:
        /* <DEDUP_REMOVED lines=10> */
.L_x_183:
[----:B------:R-:W-:Y:S05]  /*248a0*/  BSYNC B1 ;  /* 0x0000000000017941 */ /* 0x000fea0003800000 */
.L_x_182:
        /* <DEDUP_REMOVED lines=10> */
.L_x_185:
[----:B------:R-:W-:Y:S05]  /*24950*/  BSYNC B1 ;  /* 0x0000000000017941 */ /* 0x000fea0003800000 */
.L_x_184:
        /* <DEDUP_REMOVED lines=10> */
.L_x_187:
[----:B------:R-:W-:Y:S05]  /*24a00*/  BSYNC B1 ;  /* 0x0000000000017941 */ /* 0x000fea0003800000 */
.L_x_186:
        /* <DEDUP_REMOVED lines=10> */
.L_x_189:
[----:B------:R-:W-:Y:S05]  /*24ab0*/  BSYNC B1 ;  /* 0x0000000000017941 */ /* 0x000fea0003800000 */
.L_x_188:
        /* <DEDUP_REMOVED lines=10> */
.L_x_191:
[----:B------:R-:W-:Y:S05]  /*24b60*/  BSYNC B1 ;  /* 0x0000000000017941 */ /* 0x000fea0003800000 */
.L_x_190:
        /* <DEDUP_REMOVED lines=10> */
.L_x_193:
[----:B------:R-:W-:Y:S05]  /*24c10*/  BSYNC B1 ;  /* 0x0000000000017941 */ /* 0x000fea0003800000 */
.L_x_192:
        /* <DEDUP_REMOVED lines=10> */
.L_x_195:
[----:B------:R-:W-:Y:S05]  /*24cc0*/  BSYNC B1 ;  /* 0x0000000000017941 */ /* 0x000fea0003800000 */
.L_x_194:
        /* <DEDUP_REMOVED lines=10> */
.L_x_197:
[----:B------:R-:W-:Y:S05]  /*24d70*/  BSYNC B1 ;  /* 0x0000000000017941 */ /* 0x000fea0003800000 */
.L_x_196:
        /* <DEDUP_REMOVED lines=10> */
.L_x_199:
[----:B------:R-:W-:Y:S05]  /*24e20*/  BSYNC B1 ;  /* 0x0000000000017941 */ /* 0x000fea0003800000 */
.L_x_198:
        /* <DEDUP_REMOVED lines=10> */
.L_x_201:
[----:B------:R-:W-:Y:S05]  /*24ed0*/  BSYNC B1 ;  /* 0x0000000000017941 */ /* 0x000fea0003800000 */
.L_x_200:
        /* <DEDUP_REMOVED lines=10> */
.L_x_203:
[----:B------:R-:W-:Y:S05]  /*24f80*/  BSYNC B1 ;  /* 0x0000000000017941 */ /* 0x000fea0003800000 */
.L_x_202:
        /* <DEDUP_REMOVED lines=10> */
.L_x_205:
[----:B------:R-:W-:Y:S05]  /*25030*/  BSYNC B1 ;  /* 0x0000000000017941 */ /* 0x000fea0003800000 */
.L_x_204:
        /* <DEDUP_REMOVED lines=10> */
.L_x_207:
[----:B------:R-:W-:Y:S05]  /*250e0*/  BSYNC B1 ;  /* 0x0000000000017941 */ /* 0x000fea0003800000 */
.L_x_206:
        /* <DEDUP_REMOVED lines=10> */
.L_x_209:
[----:B------:R-:W-:Y:S05]  /*25190*/  BSYNC B1 ;  /* 0x0000000000017941 */ /* 0x000fea0003800000 */
.L_x_208:
        /* <DEDUP_REMOVED lines=10> */
.L_x_211:
[----:B------:R-:W-:Y:S05]  /*25240*/  BSYNC B1 ;  /* 0x0000000000017941 */ /* 0x000fea0003800000 */
.L_x_210:
        /* <DEDUP_REMOVED lines=10> */
.L_x_213:
[----:B------:R-:W-:Y:S05]  /*252f0*/  BSYNC B1 ;  /* 0x0000000000017941 */ /* 0x000fea0003800000 */
.L_x_212:
        /* <DEDUP_REMOVED lines=10> */
.L_x_215:
[----:B------:R-:W-:Y:S05]  /*253a0*/  BSYNC B1 ;  /* 0x0000000000017941 */ /* 0x000fea0003800000 */
.L_x_214:
        /* <DEDUP_REMOVED lines=10> */
.L_x_217:
[----:B------:R-:W-:Y:S05]  /*25450*/  BSYNC B1 ;  /* 0x0000000000017941 */ /* 0x000fea0003800000 */
.L_x_216:
        /* <DEDUP_REMOVED lines=10> */
.L_x_219:
[----:B------:R-:W-:Y:S05]  /*25500*/  BSYNC B1 ;  /* 0x0000000000017941 */ /* 0x000fea0003800000 */
.L_x_218:
        /* <DEDUP_REMOVED lines=10> */
.L_x_221:
[----:B------:R-:W-:Y:S05]  /*255b0*/  BSYNC B1 ;  /* 0x0000000000017941 */ /* 0x000fea0003800000 */
.L_x_220:
        /* <DEDUP_REMOVED lines=10> */
.L_x_223:
[----:B------:R-:W-:Y:S05]  /*25660*/  BSYNC B1 ;  /* 0x0000000000017941 */ /* 0x000fea0003800000 */
.L_x_222:
        /* <DEDUP_REMOVED lines=10> */
.L_x_225:
[----:B------:R-:W-:Y:S05]  /*25710*/  BSYNC B1 ;  /* 0x0000000000017941 */ /* 0x000fea0003800000 */
.L_x_224:
        /* <DEDUP_REMOVED lines=10> */
.L_x_227:
[----:B------:R-:W-:Y:S05]  /*257c0*/  BSYNC B1 ;  /* 0x0000000000017941 */ /* 0x000fea0003800000 */
.L_x_226:
        /* <DEDUP_REMOVED lines=10> */
.L_x_229:
[----:B------:R-:W-:Y:S05]  /*25870*/  BSYNC B1 ;  /* 0x0000000000017941 */ /* 0x000fea0003800000 */
.L_x_228:
        /* <DEDUP_REMOVED lines=10> */
.L_x_231:
[----:B------:R-:W-:Y:S05]  /*25920*/  BSYNC B1 ;  /* 0x0000000000017941 */ /* 0x000fea0003800000 */
.L_x_230:
        /* <DEDUP_REMOVED lines=10> */
.L_x_233:
[----:B------:R-:W-:Y:S05]  /*259d0*/  BSYNC B1 ;  /* 0x0000000000017941 */ /* 0x000fea0003800000 */
.L_x_232:
        /* <DEDUP_REMOVED lines=10> */
.L_x_235:
[----:B------:R-:W-:Y:S05]  /*25a80*/  BSYNC B1 ;  /* 0x0000000000017941 */ /* 0x000fea0003800000 */
.L_x_234:
        /* <DEDUP_REMOVED lines=10> */
.L_x_237:
[----:B------:R-:W-:Y:S05]  /*25b30*/  BSYNC B1 ;  /* 0x0000000000017941 */ /* 0x000fea0003800000 */
.L_x_236:
        /* <DEDUP_REMOVED lines=10> */
.L_x_239:
[----:B------:R-:W-:Y:S05]  /*25be0*/  BSYNC B1 ;  /* 0x0000000000017941 */ /* 0x000fea0003800000 */
.L_x_238:
        /* <DEDUP_REMOVED lines=10> */
.L_x_241:
[----:B------:R-:W-:Y:S05]  /*25c90*/  BSYNC B1 ;  /* 0x0000000000017941 */ /* 0x000fea0003800000 */
.L_x_240:
        /* <DEDUP_REMOVED lines=10> */
.L_x_243:
[----:B------:R-:W-:Y:S05]  /*25d40*/  BSYNC B1 ;  /* 0x0000000000017941 */ /* 0x000fea0003800000 */
.L_x_242:
        /* <DEDUP_REMOVED lines=10> */
.L_x_245:
[----:B------:R-:W-:Y:S05]  /*25df0*/  BSYNC B1 ;  /* 0x0000000000017941 */ /* 0x000fea0003800000 */
.L_x_244:
        /* <DEDUP_REMOVED lines=10> */
.L_x_247:
[----:B------:R-:W-:Y:S05]  /*25ea0*/  BSYNC B1 ;  /* 0x0000000000017941 */ /* 0x000fea0003800000 */
.L_x_246:
        /* <DEDUP_REMOVED lines=10> */
.L_x_249:
[----:B------:R-:W-:Y:S05]  /*25f50*/  BSYNC B1 ;  /* 0x0000000000017941 */ /* 0x000fea0003800000 */
.L_x_248:
        /* <DEDUP_REMOVED lines=10> */
.L_x_251:
[----:B------:R-:W-:Y:S05]  /*26000*/  BSYNC B1 ;  /* 0x0000000000017941 */ /* 0x000fea0003800000 */
.L_x_250:
        /* <DEDUP_REMOVED lines=10> */
.L_x_253:
[----:B------:R-:W-:Y:S05]  /*260b0*/  BSYNC B1 ;  /* 0x0000000000017941 */ /* 0x000fea0003800000 */
.L_x_252:
        /* <DEDUP_REMOVED lines=10> */
.L_x_255:
[----:B------:R-:W-:Y:S05]  /*26160*/  BSYNC B1 ;  /* 0x0000000000017941 */ /* 0x000fea0003800000 */
.L_x_254:
        /* <DEDUP_REMOVED lines=10> */
.L_x_257:
[----:B------:R-:W-:Y:S05]  /*26210*/  BSYNC B1 ;  /* 0x0000000000017941 */ /* 0x000fea0003800000 */
.L_x_256:
        /* <DEDUP_REMOVED lines=10> */
.L_x_259:
[----:B------:R-:W-:Y:S05]  /*262c0*/  BSYNC B1 ;  /* 0x0000000000017941 */ /* 0x000fea0003800000 */
.L_x_258:
        /* <DEDUP_REMOVED lines=10> */
.L_x_261:
[----:B------:R-:W-:Y:S05]  /*26370*/  BSYNC B1 ;  /* 0x0000000000017941 */ /* 0x000fea0003800000 */
.L_x_260:
        /* <DEDUP_REMOVED lines=10> */
.L_x_263:
[----:B------:R-:W-:Y:S05]  /*26420*/  BSYNC B1 ;  /* 0x0000000000017941 */ /* 0x000fea0003800000 */
.L_x_262:
        /* <DEDUP_REMOVED lines=10> */
.L_x_265:
[----:B------:R-:W-:Y:S05]  /*264d0*/  BSYNC B1 ;  /* 0x0000000000017941 */ /* 0x000fea0003800000 */
.L_x_264:
        /* <DEDUP_REMOVED lines=10> */
.L_x_267:
[----:B------:R-:W-:Y:S05]  /*26580*/  BSYNC B1 ;  /* 0x0000000000017941 */ /* 0x000fea0003800000 */
.L_x_266:
        /* <DEDUP_REMOVED lines=10> */
.L_x_269:
[----:B------:R-:W-:Y:S05]  /*26630*/  BSYNC B1 ;  /* 0x0000000000017941 */ /* 0x000fea0003800000 */
.L_x_268:
        /* <DEDUP_REMOVED lines=10> */
.L_x_271:
[----:B------:R-:W-:Y:S05]  /*266e0*/  BSYNC B1 ;  /* 0x0000000000017941 */ /* 0x000fea0003800000 */
.L_x_270:
        /* <DEDUP_REMOVED lines=10> */
.L_x_273:
[----:B------:R-:W-:Y:S05]  /*26790*/  BSYNC B1 ;  /* 0x0000000000017941 */ /* 0x000fea0003800000 */
.L_x_272:
        /* <DEDUP_REMOVED lines=10> */
.L_x_275:
[----:B------:R-:W-:Y:S05]  /*26840*/  BSYNC B1 ;  /* 0x0000000000017941 */ /* 0x000fea0003800000 */
.L_x_274:
        /* <DEDUP_REMOVED lines=10> */
.L_x_277:
[----:B------:R-:W-:Y:S05]  /*268f0*/  BSYNC B1 ;  /* 0x0000000000017941 */ /* 0x000fea0003800000 */
.L_x_276:
[----:B01-34-:R-:W3:Y:S01]  /*26900*/  LDL.LU R10, [R1+0x1f4] ;  /* 0x0001f400010a7983 */ /* 0x01bee20000300800 */
        /* <DEDUP_REMOVED lines=9> */
.L_x_279:
[----:B------:R-:W-:Y:S05]  /*269a0*/  BSYNC B1 ;  /* 0x0000000000017941 */ /* 0x000fea0003800000 */
.L_x_278:
[----:B------:R-:W3:Y:S01]  /*269b0*/  LDL.LU R10, [R1+0x1f8] ;  /* 0x0001f800010a7983 */ /* 0x000ee20000300800 */
[----:B0----5:R-:W-:Y:S01]  /*269c0*/  LOP3.LUT R11, R23, 0xffffe000, RZ, 0xc0, !PT ;  /* 0xffffe000170b7812 */ /* 0x021fe200078ec0ff */
[----:B------:R-:W-:Y:S01]  /*269d0*/  BSSY B1, `(.L_x_280) ;  /* 0x000000b000017945 */ /* 0x000fe20003800000 */
[----:B------:R-:W-:Y:S02]  /*269e0*/  ISETP.GT.AND P1, PT, R0, 0xf9, P0 ;  /* 0x000000f90000780c */ /* 0x000fe40000724270 */
[----:B------:R-:W-:Y:S01]  /*269f0*/  IADD3 R169, P2, R3, 0x80, RZ ;  /* 0x0000008003a97810 */ /* 0x000fe20007f5e0ff */
[----:B------:R-:W-:-:S04]  /*26a00*/  FMUL R11, R11, R16 ;  /* 0x000000100b0b7220 */ /* 0x000fc80000400000 */
[----:B------:R-:W-:Y:S02]  /*26a10*/  IMAD.X R3, RZ, RZ, UR7, P2 ;  /* 0x00000007ff037e24 */ /* 0x000fe400090e06ff */
[----:B---3--:R-:W-:Y:S02]  /*26a20*/  FFMA R11, R10, R2, R11 ;  /* 0x000000020a0b7223 */ /* 0x008fe4000000000b */
[----:B------:R-:W-:-:S03]  /*26a30*/  IMAD R10, R3, R14, RZ ;  /* 0x0000000e030a7224 */ /* 0x000fc600078e02ff */
[----:B------:R-:W-:-:S05]  /*26a40*/  F2FP.TF32.F32.PACK_B R11, R11 ;  /* 0x0000000bff0b723e */ /* 0x000fca00024050ff */
[----:B------:R0:W-:Y:S01]  /*26a50*/  @P4 STG.E desc[UR44][R6.64+0x3e0], R11 ;  /* 0x0003e00b06004986 */ /* 0x0001e2000c10192c */
[----:B------:R-:W-:Y:S05]  /*26a60*/  @!P1 BRA `(.L_x_281) ;  /* 0x0000000000049947 */ /* 0x000fea0003800000 */
[----:B------:R3:W5:Y:S02]  /*26a70*/  LDG.E.LTC128B R23, desc[UR44][R8.64+0x3e4] ;  /* 0x0003e42c08177981 */ /* 0x000764000c1e1920 */
.L_x_281:
[----:B------:R-:W-:Y:S05]  /*26a80*/  BSYNC B1 ;  /* 0x0000000000017941 */ /* 0x000fea0003800000 */
.L_x_280:
[----:B0-----:R-:W4:Y:S01]  /*26a90*/  LDL.LU R11, [R1+0x1fc] ;  /* 0x0001fc00010b7983 */ /* 0x001f220000300800 */
[----:B-----5:R-:W-:Y:S01]  /*26aa0*/  LOP3.LUT R3, R23, 0xffffe000, RZ, 0xc0, !PT ;  /* 0xffffe00017037812 */ /* 0x020fe200078ec0ff */
[C---:B------:R-:W-:Y:S01]  /*26ab0*/  IMAD R167, R169.reuse, R15, R10 ;  /* 0x0000000fa9a77224 */ /* 0x040fe200078e020a */
[----:B------:R-:W-:Y:S01]  /*26ac0*/  ISETP.GT.AND P0, PT, R158, 0x80, PT ;  /* 0x000000809e00780c */ /* 0x000fe20003f04270 */
[----:B-1-3--:R-:W-:-:S04]  /*26ad0*/  IMAD.WIDE.U32 R8, R169, R14, R20 ;  /* 0x0000000ea9087225 */ /* 0x00afc800078e0014 */
[----:B------:R-:W-:Y:S01]  /*26ae0*/  FMUL R3, R3, R16 ;  /* 0x0000001003037220 */ /* 0x000fe20000400000 */
[----:B------:R-:W-:Y:S02]  /*26af0*/  ISETP.GT.AND P4, PT, R0, RZ, P0 ;  /* 0x000000ff0000720c */ /* 0x000fe40000784270 */
[----:B------:R-:W-:Y:S02]  /*26b00*/  IADD3 R9, R9, R167, RZ ;  /* 0x000000a709097210 */ /* 0x000fe40007ffe0ff */
[----:B------:R-:W-:Y:S01]  /*26b10*/  LEA R10, P2, R8, R12, 0x2 ;  /* 0x0000000c080a7211 */ /* 0x000fe200078410ff */
[----:B----4-:R-:W-:-:S03]  /*26b20*/  FFMA R15, R11, R2, R3 ;  /* 0x000000020b0f7223 */ /* 0x010fc60000000003 */
[----:B------:R-:W-:Y:S02]  /*26b30*/  LEA.HI.X R11, R8, R13, R9, 0x2, P2 ;  /* 0x0000000d080b7211 */ /* 0x000fe400010f1409 */
[----:B------:R-:W-:-:S05]  /*26b40*/  F2FP.TF32.F32.PACK_B R15, R15 ;  /* 0x0000000fff0f723e */ /* 0x000fca00024050ff */
[----:B------:R0:W-:Y:S04]  /*26b50*/  @P1 STG.E desc[UR44][R6.64+0x3e4], R15 ;  /* 0x0003e40f06001986 */ /* 0x0001e8000c10192c */
[----:B------:R-:W3:Y:S01]  /*26b60*/  @P4 LDG.E.LTC128B R23, desc[UR44][R10.64] ;  /* 0x0000002c0a174981 */ /* 0x000ee2000c1e1920 */
[----:B------:R-:W-:Y:S01]  /*26b70*/  MOV R163, UR8 ;  /* 0x0000000800a37c02 */ /* 0x000fe20008000f00 */
[----:B------:R-:W-:Y:S01]  /*26b80*/  IMAD.WIDE.U32 R8, R169, R14, R18 ;  /* 0x0000000ea9087225 */ /* 0x000fe200078e0012 */
[----:B------:R-:W-:Y:S01]  /*26b90*/  MOV R164, UR9 ;  /* 0x0000000900a47c02 */ /* 0x000fe20008000f00 */
[----:B------:R-:W-:Y:S01]  /*26ba0*/  BSSY B1, `(.L_x_282) ;  /* 0x0000013000017945 */ /* 0x000fe20003800000 */
[----:B------:R-:W-:Y:S01]  /*26bb0*/  ISETP.GT.AND P2, PT, R0, 0x1, P0 ;  /* 0x000000010000780c */ /* 0x000fe20000744270 */
[----:B------:R-:W-:-:S02]  /*26bc0*/  IMAD.IADD R9, R167, 0x1, R9 ;  /* 0x00000001a7097824 */ /* 0x000fc400078e0209 */
[----:B------:R-:W-:Y:S02]  /*26bd0*/  IMAD.U32 R165, RZ, RZ, UR8 ;  /* 0x00000008ffa57e24 */ /* 0x000fe4000f8e00ff */
[----:B------:R-:W-:Y:S02]  /*26be0*/  IMAD.SHL.U32 R163, R163, 0x200, RZ ;  /* 0x00000200a3a37824 */ /* 0x000fe400078e00ff */
[----:B--2---:R-:W-:Y:S01]  /*26bf0*/  IMAD.WIDE.U32 R156, R22, UR42, R8 ;  /* 0x0000002a169c7c25 */ /* 0x004fe2000f8e0008 */
[----:B------:R-:W-:Y:S02]  /*26c00*/  SHF.L.U64.HI R165, R165, 0x9, R164 ;  /* 0x00000009a5a57819 */ /* 0x000fe400000102a4 */
[----:B------:R-:W-:Y:S02]  /*26c10*/  IADD3 R8, P1, R163, R4, RZ ;  /* 0x00000004a3087210 */ /* 0x000fe40007f3e0ff */
[----:B0-----:R-:W-:-:S03]  /*26c20*/  LEA R6, P3, R156, R12, 0x2 ;  /* 0x0000000c9c067211 */ /* 0x001fc600078610ff */
[----:B------:R-:W-:Y:S01]  /*26c30*/  IMAD.X R9, R165, 0x1, R5, P1 ;  /* 0x00000001a5097824 */ /* 0x000fe200008e0605 */
[----:B---3--:R-:W-:-:S05]  /*26c40*/  LOP3.LUT R3, R23, 0xffffe000, RZ, 0xc0, !PT ;  /* 0xffffe00017037812 */ /* 0x008fca00078ec0ff */
[----:B------:R-:W-:-:S04]  /*26c50*/  FMUL R3, R3, R16 ;  /* 0x0000001003037220 */ /* 0x000fc80000400000 */
[----:B------:R-:W-:Y:S01]  /*26c60*/  FFMA R11, R24, R2, R3 ;  /* 0x00000002180b7223 */ /* 0x000fe20000000003 */
[----:B------:R-:W-:-:S04]  /*26c70*/  IADD3 R3, R159, R157, RZ ;  /* 0x0000009d9f037210 */ /* 0x000fc80007ffe0ff */
[----:B------:R-:W-:Y:S02]  /*26c80*/  F2FP.TF32.F32.PACK_B R11, R11 ;  /* 0x0000000bff0b723e */ /* 0x000fe400024050ff */
[----:B------:R-:W-:-:S03]  /*26c90*/  LEA.HI.X R7, R156, R13, R3, 0x2, P3 ;  /* 0x0000000d9c077211 */ /* 0x000fc600018f1403 */
[----:B------:R0:W-:Y:S01]  /*26ca0*/  @P4 STG.E desc[UR44][R8.64], R11 ;  /* 0x0000000b08004986 */ /* 0x0001e2000c10192c */
[----:B------:R-:W-:Y:S05]  /*26cb0*/  @!P2 BRA `(.L_x_283) ;  /* 0x000000000004a947 */ /* 0x000fea0003800000 */
[----:B------:R1:W5:Y:S02]  /*26cc0*/  LDG.E.LTC128B R23, desc[UR44][R6.64+0x4] ;  /* 0x0000042c06177981 */ /* 0x000364000c1e1920 */
.L_x_283:
[----:B------:R-:W-:Y:S05]  /*26cd0*/  BSYNC B1 ;  /* 0x0000000000017941 */ /* 0x000fea0003800000 */
.L_x_282:
[----:B-----5:R-:W-:Y:S01]  /*26ce0*/  LOP3.LUT R3, R23, 0xffffe000, RZ, 0xc0, !PT ;  /* 0xffffe00017037812 */ /* 0x020fe200078ec0ff */
[----:B------:R-:W-:Y:S01]  /*26cf0*/  IMAD.WIDE.U32 R14, R169, R14, R154 ;  /* 0x0000000ea90e7225 */ /* 0x000fe200078e009a */
[----:B------:R-:W-:Y:S01]  /*26d00*/  ISETP.GT.AND P1, PT, R158, 0x88, PT ;  /* 0x000000889e00780c */ /* 0x000fe20003f24270 */
[----:B------:R-:W-:Y:S02]  /*26d10*/  BSSY B1, `(.L_x_284) ;  /* 0x0000010000017945 */ /* 0x000fe40003800000 */
[----:B------:R-:W-:Y:S01]  /*26d20*/  FMUL R10, R3, R16 ;  /* 0x00000010030a7220 */ /* 0x000fe20000400000 */
[----:B------:R-:W-:Y:S01]  /*26d30*/  ISETP.GT.AND P3, PT, R0, RZ, P1 ;  /* 0x000000ff0000720c */ /* 0x000fe20000f64270 */
[----:B------:R-:W-:Y:S01]  /*26d40*/  IMAD.MOV.U32 R3, RZ, RZ, R23 ;  /* 0x000000ffff037224 */ /* 0x000fe200078e0017 */
[----:B------:R-:W-:Y:S01]  /*26d50*/  IADD3 R152, P4, R152, R14, RZ ;  /* 0x0000000e98987210 */ /* 0x000fe20007f9e0ff */
[----:B------:R-:W-:Y:S01]  /*26d60*/  FFMA R25, R25, R2, R10 ;  /* 0x0000000219197223 */ /* 0x000fe2000000000a */
[----:B------:R-:W-:-:S02]  /*26d70*/  IADD3 R167, R167, R15, RZ ;  /* 0x0000000fa7a77210 */ /* 0x000fc40007ffe0ff */
[----:B------:R-:W-:Y:S02]  /*26d80*/  IADD3 R14, P5, R18, R14, RZ ;  /* 0x0000000e120e7210 */ /* 0x000fe40007fbe0ff */
[----:B------:R-:W-:Y:S01]  /*26d90*/  F2FP.TF32.F32.PACK_B R25, R25 ;  /* 0x00000019ff19723e */ /* 0x000fe200024050ff */
[----:B------:R-:W-:Y:S01]  /*26da0*/  IMAD.X R20, R167, 0x1, R21, P4 ;  /* 0x00000001a7147824 */ /* 0x000fe200020e0615 */
[C---:B------:R-:W-:Y:S02]  /*26db0*/  LEA R10, P4, R152.reuse, R12, 0x2 ;  /* 0x0000000c980a7211 */ /* 0x040fe400078810ff */
[----:B------:R-:W-:Y:S01]  /*26dc0*/  IADD3.X R15, R19, R167, RZ, P5, !PT ;  /* 0x000000a7130f7210 */ /* 0x000fe20002ffe4ff */
[----:B------:R2:W-:Y:S01]  /*26dd0*/  @P2 STG.E desc[UR44][R8.64+0x4], R25 ;  /* 0x0000041908002986 */ /* 0x0005e2000c10192c */
[----:B0-----:R-:W-:Y:S01]  /*26de0*/  LEA.HI.X R11, R152, R13, R20, 0x2, P4 ;  /* 0x0000000d980b7211 */ /* 0x001fe200020f1414 */
[----:B------:R-:W-:Y:S08]  /*26df0*/  @!P3 BRA `(.L_x_285) ;  /* 0x000000000004b947 */ /* 0x000ff00003800000 */
[----:B------:R0:W5:Y:S02]  /*26e00*/  LDG.E.LTC128B R3, desc[UR44][R10.64] ;  /* 0x0000002c0a037981 */ /* 0x000164000c1e1920 */
.L_x_285:
[----:B------:R-:W-:Y:S05]  /*26e10*/  BSYNC B1 ;  /* 0x0000000000017941 */ /* 0x000fea0003800000 */
.L_x_284:
[----:B0----5:R-:W-:Y:S01]  /*26e20*/  LOP3.LUT R11, R3, 0xffffe000, RZ, 0xc0, !PT ;  /* 0xffffe000030b7812 */ /* 0x021fe200078ec0ff */
[----:B------:R-:W-:Y:S01]  /*26e30*/  IMAD.WIDE.U32 R22, R22, UR42, R14 ;  /* 0x0000002a16167c25 */ /* 0x000fe2000f8e000e */
[----:B------:R-:W-:Y:S01]  /*26e40*/  IADD3 R10, P2, R8, R161, RZ ;  /* 0x000000a1080a7210 */ /* 0x000fe20007f5e0ff */
[----:B------:R-:W-:Y:S01]  /*26e50*/  BSSY B1, `(.L_x_286) ;  /* 0x000000c000017945 */ /* 0x000fe20003800000 */
[----:B------:R-:W-:Y:S01]  /*26e60*/  ISETP.GT.AND P5, PT, R0, 0x1, P1 ;  /* 0x000000010000780c */ /* 0x000fe20000fa4270 */
[----:B------:R-:W-:Y:S01]  /*26e70*/  FMUL R11, R11, R16 ;  /* 0x000000100b0b7220 */ /* 0x000fe20000400000 */
[----:B------:R-:W-:Y:S02]  /*26e80*/  IADD3 R159, R159, R23, RZ ;  /* 0x000000179f9f7210 */ /* 0x000fe40007ffe0ff */
[----:B------:R-:W-:Y:S01]  /*26e90*/  LEA R12, P4, R22, R12, 0x2 ;  /* 0x0000000c160c7211 */ /* 0x000fe200078810ff */
[----:B------:R-:W-:Y:S01]  /*26ea0*/  FFMA R15, R26, R2, R11 ;  /* 0x000000021a0f7223 */ /* 0x000fe2000000000b */
[----:B------:R-:W-:-:S02]  /*26eb0*/  IMAD.X R11, R9, 0x1, R160, P2 ;  /* 0x00000001090b7824 */ /* 0x000fc400010e06a0 */
[----:B------:R-:W-:Y:S02]  /*26ec0*/  LEA.HI.X R13, R22, R13, R159, 0x2, P4 ;  /* 0x0000000d160d7211 */ /* 0x000fe400020f149f */
[----:B------:R-:W-:-:S05]  /*26ed0*/  F2FP.TF32.F32.PACK_B R15, R15 ;  /* 0x0000000fff0f723e */ /* 0x000fca00024050ff */
[----:B------:R0:W-:Y:S01]  /*26ee0*/  @P3 STG.E desc[UR44][R10.64], R15 ;  /* 0x0000000f0a003986 */ /* 0x0001e2000c10192c */
[----:B------:R-:W-:Y:S05]  /*26ef0*/  @!P5 BRA `(.L_x_287) ;  /* 0x000000000004d947 */ /* 0x000fea0003800000 */
[----:B------:R3:W5:Y:S02]  /*26f00*/  LDG.E.LTC128B R3, desc[UR44][R12.64+0x4] ;  /* 0x0000042c0c037981 */ /* 0x000764000c1e1920 */
.L_x_287:
[----:B------:R-:W-:Y:S05]  /*26f10*/  BSYNC B1 ;  /* 0x0000000000017941 */ /* 0x000fea0003800000 */
.L_x_286:
[----:B0----5:R-:W-:Y:S01]  /*26f20*/  LOP3.LUT R15, R3, 0xffffe000, RZ, 0xc0, !PT ;  /* 0xffffe000030f7812 */ /* 0x021fe200078ec0ff */
[----:B------:R-:W-:Y:S01]  /*26f30*/  BSSY B1, `(.L_x_288) ;  /* 0x0000008000017945 */ /* 0x000fe20003800000 */
[----:B------:R-:W-:-:S03]  /*26f40*/  ISETP.GT.AND P2, PT, R0, 0x8, P0 ;  /* 0x000000080000780c */ /* 0x000fc60000744270 */
[----:B------:R-:W-:-:S04]  /*26f50*/  FMUL R14, R15, R16 ;  /* 0x000000100f0e7220 */ /* 0x000fc80000400000 */
[----:B------:R-:W-:-:S05]  /*26f60*/  FFMA R27, R27, R2, R14 ;  /* 0x000000021b1b7223 */ /* 0x000fca000000000e */
[----:B------:R-:W-:-:S05]  /*26f70*/  F2FP.TF32.F32.PACK_B R27, R27 ;  /* 0x0000001bff1b723e */ /* 0x000fca00024050ff */
[----:B------:R0:W-:Y:S01]  /*26f80*/  @P5 STG.E desc[UR44][R10.64+0x4], R27 ;  /* 0x0000041b0a005986 */ /* 0x0001e2000c10192c */
[----:B------:R-:W-:Y:S05]  /*26f90*/  @!P2 BRA `(.L_x_289) ;  /* 0x000000000004a947 */ /* 0x000fea0003800000 */
[----:B------:R4:W5:Y:S02]  /*26fa0*/  LDG.E.LTC128B R3, desc[UR44][R6.64+0x20] ;  /* 0x0000202c06037981 */ /* 0x000964000c1e1920 */
.L_x_289:
[----:B------:R-:W-:Y:S05]  /*26fb0*/  BSYNC B1 ;  /* 0x0000000000017941 */ /* 0x000fea0003800000 */
.L_x_288:
        /* <DEDUP_REMOVED lines=9> */
.L_x_291:
[----:B------:R-:W-:Y:S05]  /*27050*/  BSYNC B1 ;  /* 0x0000000000017941 */ /* 0x000fea0003800000 */
.L_x_290:
        /* <DEDUP_REMOVED lines=9> */
.L_x_293:
[----:B------:R-:W-:Y:S05]  /*270f0*/  BSYNC B1 ;  /* 0x0000000000017941 */ /* 0x000fea0003800000 */
.L_x_292:
[----:B-----5:R-:W-:Y:S01]  /*27100*/  LOP3.LUT R11, R3, 0xffffe000, RZ, 0xc0, !PT ;  /* 0xffffe000030b7812 */ /* 0x020fe200078ec0ff */
[----:B------:R-:W-:Y:S01]  /*27110*/  BSSY B1, `(.L_x_294) ;  /* 0x000000a000017945 */ /* 0x000fe20003800000 */
[----:B------:R-:W-:Y:S02]  /*27120*/  IADD3 R10, P3, R161, R8, RZ ;  /* 0x00000008a10a7210 */ /* 0x000fe40007f7e0ff */
[----:B------:R-:W-:Y:S01]  /*27130*/  ISETP.GT.AND P2, PT, R0, 0x9, P1 ;  /* 0x000000090000780c */ /* 0x000fe20000f44270 */
[----:B------:R-:W-:-:S04]  /*27140*/  FMUL R11, R11, R16 ;  /* 0x000000100b0b7220 */ /* 0x000fc80000400000 */
[----:B------:R-:W-:Y:S01]  /*27150*/  FFMA R15, R30, R2, R11 ;  /* 0x000000021e0f7223 */ /* 0x000fe2000000000b */
[----:B------:R-:W-:-:S04]  /*27160*/  IADD3.X R11, R160, R9, RZ, P3, !PT ;  /* 0x00000009a00b7210 */ /* 0x000fc80001ffe4ff */
[----:B------:R-:W-:-:S05]  /*27170*/  F2FP.TF32.F32.PACK_B R15, R15 ;  /* 0x0000000fff0f723e */ /* 0x000fca00024050ff */
[----:B------:R0:W-:Y:S01]  /*27180*/  @P4 STG.E desc[UR44][R10.64+0x20], R15 ;  /* 0x0000200f0a004986 */ /* 0x0001e2000c10192c */
[----:B------:R-:W-:Y:S05]  /*27190*/  @!P2 BRA `(.L_x_295) ;  /* 0x000000000004a947 */ /* 0x000fea0003800000 */
[----:B------:R0:W5:Y:S02]  /*271a0*/  LDG.E.LTC128B R3, desc[UR44][R12.64+0x24] ;  /* 0x0000242c0c037981 */ /* 0x000164000c1e1920 */
.L_x_295:
[----:B------:R-:W-:Y:S05]  /*271b0*/  BSYNC B1 ;  /* 0x0000000000017941 */ /* 0x000fea0003800000 */
.L_x_294:
[----:B0----5:R-:W-:Y:S01]  /*271c0*/  LOP3.LUT R11, R3, 0xffffe000, RZ, 0xc0, !PT ;  /* 0xffffe000030b7812 */ /* 0x021fe200078ec0ff */
[----:B------:R-:W-:Y:S01]  /*271d0*/  BSSY B1, `(.L_x_296) ;  /* 0x000000a000017945 */ /* 0x000fe20003800000 */
[----:B------:R-:W-:Y:S02]  /*271e0*/  IADD3 R4, P3, P4, R161, R4, R163 ;  /* 0x00000004a1047210 */ /* 0x000fe40007c7e0a3 */
[----:B------:R-:W-:Y:S01]  /*271f0*/  ISETP.GT.AND P5, PT, R0, 0x10, P0 ;  /* 0x000000100000780c */ /* 0x000fe200007a4270 */
[----:B------:R-:W-:Y:S01]  /*27200*/  FMUL R10, R11, R16 ;  /* 0x000000100b0a7220 */ /* 0x000fe20000400000 */
[----:B------:R-:W-:-:S03]  /*27210*/  IADD3.X R5, R160, R5, R165, P3, P4 ;  /* 0x00000005a0057210 */ /* 0x000fc60001fe84a5 */
[----:B------:R-:W-:-:S05]  /*27220*/  FFMA R31, R31, R2, R10 ;  /* 0x000000021f1f7223 */ /* 0x000fca000000000a */
[----:B------:R-:W-:-:S05]  /*27230*/  F2FP.TF32.F32.PACK_B R31, R31 ;  /* 0x0000001fff1f723e */ /* 0x000fca00024050ff */
[----:B------:R0:W-:Y:S01]  /*27240*/  @P2 STG.E desc[UR44][R4.64+0x24], R31 ;  /* 0x0000241f04002986 */ /* 0x0001e2000c10192c */
[----:B------:R-:W-:Y:S05]  /*27250*/  @!P5 BRA `(.L_x_297) ;  /* 0x000000000004d947 */ /* 0x000fea0003800000 */
[----:B------:R0:W5:Y:S02]  /*27260*/  LDG.E.LTC128B R3, desc[UR44][R6.64+0x40] ;  /* 0x0000402c06037981 */ /* 0x000164000c1e1920 */
.L_x_297:
[----:B------:R-:W-:Y:S05]  /*27270*/  BSYNC B1 ;  /* 0x0000000000017941 */ /* 0x000fea0003800000 */
.L_x_296:
[----:B-----5:R-:W-:Y:S01]  /*27280*/  LOP3.LUT R11, R3, 0xffffe000, RZ, 0xc0, !PT ;  /* 0xffffe000030b7812 */ /* 0x020fe200078ec0ff */
        /* <DEDUP_REMOVED lines=8> */
.L_x_299:
[----:B------:R-:W-:Y:S05]  /*27310*/  BSYNC B1 ;  /* 0x0000000000017941 */ /* 0x000fea0003800000 */
.L_x_298:
        /* <DEDUP_REMOVED lines=9> */
.L_x_301:
[----:B------:R-:W-:Y:S05]  /*273b0*/  BSYNC B1 ;  /* 0x0000000000017941 */ /* 0x000fea0003800000 */
.L_x_300:
        /* <DEDUP_REMOVED lines=9> */
.L_x_303:
[----:B------:R-:W-:Y:S05]  /*27450*/  BSYNC B1 ;  /* 0x0000000000017941 */ /* 0x000fea0003800000 */
.L_x_302:
        /* <DEDUP_REMOVED lines=9> */
.L_x_305:
[----:B------:R-:W-:Y:S05]  /*274f0*/  BSYNC B1 ;  /* 0x0000000000017941 */ /* 0x000fea0003800000 */
.L_x_304:
        /* <DEDUP_REMOVED lines=9> */
.L_x_307:
[----:B------:R-:W-:Y:S05]  /*27590*/  BSYNC B1 ;  /* 0x0000000000017941 */ /* 0x000fea0003800000 */
.L_x_306:
        /* <DEDUP_REMOVED lines=9> */
.L_x_309:
[----:B------:R-:W-:Y:S05]  /*27630*/  BSYNC B1 ;  /* 0x0000000000017941 */ /* 0x000fea0003800000 */
.L_x_308:
        /* <DEDUP_REMOVED lines=9> */
.L_x_311:
[----:B------:R-:W-:Y:S05]  /*276d0*/  BSYNC B1 ;  /* 0x0000000000017941 */ /* 0x000fea0003800000 */
.L_x_310:
        /* <DEDUP_REMOVED lines=9> */
.L_x_313:
[----:B------:R-:W-:Y:S05]  /*27770*/  BSYNC B1 ;  /* 0x0000000000017941 */ /* 0x000fea0003800000 */
.L_x_312:
        /* <DEDUP_REMOVED lines=9> */
.L_x_315:
[----:B------:R-:W-:Y:S05]  /*27810*/  BSYNC B1 ;  /* 0x0000000000017941 */ /* 0x000fea0003800000 */
.L_x_314:
        /* <DEDUP_REMOVED lines=9> */
.L_x_317:
[----:B------:R-:W-:Y:S05]  /*278b0*/  BSYNC B1 ;  /* 0x0000000000017941 */ /* 0x000fea0003800000 */
.L_x_316:
        /* <DEDUP_REMOVED lines=9> */
.L_x_319:
[----:B------:R-:W-:Y:S05]  /*27950*/  BSYNC B1 ;  /* 0x0000000000017941 */ /* 0x000fea0003800000 */
.L_x_318:
        /* <DEDUP_REMOVED lines=9> */
.L_x_321:
[----:B------:R-:W-:Y:S05]  /*279f0*/  BSYNC B1 ;  /* 0x0000000000017941 */ /* 0x000fea0003800000 */
.L_x_320:
        /* <DEDUP_REMOVED lines=9> */
.L_x_323:
[----:B------:R-:W-:Y:S05]  /*27a90*/  BSYNC B1 ;  /* 0x0000000000017941 */ /* 0x000fea0003800000 */
.L_x_322:
        /* <DEDUP_REMOVED lines=9> */
.L_x_325:
[----:B------:R-:W-:Y:S05]  /*27b30*/  BSYNC B1 ;  /* 0x0000000000017941 */ /* 0x000fea0003800000 */
.L_x_324:
        /* <DEDUP_REMOVED lines=9> */
.L_x_327:
[----:B------:R-:W-:Y:S05]  /*27bd0*/  BSYNC B1 ;  /* 0x0000000000017941 */ /* 0x000fea0003800000 */
.L_x_326:
        /* <DEDUP_REMOVED lines=9> */
.L_x_329:
[----:B------:R-:W-:Y:S05]  /*27c70*/  BSYNC B1 ;  /* 0x0000000000017941 */ /* 0x000fea0003800000 */
.L_x_328:
        /* <DEDUP_REMOVED lines=9> */
.L_x_331:
[----:B------:R-:W-:Y:S05]  /*27d10*/  BSYNC B1 ;  /* 0x0000000000017941 */ /* 0x000fea0003800000 */
.L_x_330:
        /* <DEDUP_REMOVED lines=9> */
.L_x_333:
[----:B------:R-:W-:Y:S05]  /*27db0*/  BSYNC B1 ;  /* 0x0000000000017941 */ /* 0x000fea0003800000 */
.L_x_332:
        /* <DEDUP_REMOVED lines=9> */
.L_x_335:
[----:B------:R-:W-:Y:S05]  /*27e50*/  BSYNC B1 ;  /* 0x0000000000017941 */ /* 0x000fea0003800000 */
.L_x_334:
        /* <DEDUP_REMOVED lines=9> */
.L_x_337:
[----:B------:R-:W-:Y:S05]  /*27ef0*/  BSYNC B1 ;  /* 0x0000000000017941 */ /* 0x000fea0003800000 */
.L_x_336:
        /* <DEDUP_REMOVED lines=9> */
.L_x_339:
[----:B------:R-:W-:Y:S05]  /*27f90*/  BSYNC B1 ;  /* 0x0000000000017941 */ /* 0x000fea0003800000 */
.L_x_338:
        /* <DEDUP_REMOVED lines=9> */
.L_x_341:
[----:B------:R-:W-:Y:S05]  /*28030*/  BSYNC B1 ;  /* 0x0000000000017941 */ /* 0x000fea0003800000 */
.L_x_340:
        /* <DEDUP_REMOVED lines=9> */
.L_x_343:
[----:B------:R-:W-:Y:S05]  /*280d0*/  BSYNC B1 ;  /* 0x0000000000017941 */ /* 0x000fea0003800000 */
.L_x_342:
        /* <DEDUP_REMOVED lines=9> */
.L_x_345:
[----:B------:R-:W-:Y:S05]  /*28170*/  BSYNC B1 ;  /* 0x0000000000017941 */ /* 0x000fea0003800000 */
.L_x_344:
        /* <DEDUP_REMOVED lines=9> */
.L_x_347:
[----:B------:R-:W-:Y:S05]  /*28210*/  BSYNC B1 ;  /* 0x0000000000017941 */ /* 0x000fea0003800000 */
.L_x_346:
        /* <DEDUP_REMOVED lines=9> */
.L_x_349:
[----:B------:R-:W-:Y:S05]  /*282b0*/  BSYNC B1 ;  /* 0x0000000000017941 */ /* 0x000fea0003800000 */
.L_x_348:
        /* <DEDUP_REMOVED lines=9> */
.L_x_351:
[----:B------:R-:W-:Y:S05]  /*28350*/  BSYNC B1 ;  /* 0x0000000000017941 */ /* 0x000fea0003800000 */
.L_x_350:
        /* <DEDUP_REMOVED lines=9> */
.L_x_353:
[----:B------:R-:W-:Y:S05]  /*283f0*/  BSYNC B1 ;  /* 0x0000000000017941 */ /* 0x000fea0003800000 */
.L_x_352:
        /* <DEDUP_REMOVED lines=9> */
.L_x_355:
[----:B------:R-:W-:Y:S05]  /*28490*/  BSYNC B1 ;  /* 0x0000000000017941 */ /* 0x000fea0003800000 */
.L_x_354:
        /* <DEDUP_REMOVED lines=9> */
.L_x_357:
[----:B------:R-:W-:Y:S05]  /*28530*/  BSYNC B1 ;  /* 0x0000000000017941 */ /* 0x000fea0003800000 */
.L_x_356:
        /* <DEDUP_REMOVED lines=9> */
.L_x_359:
[----:B------:R-:W-:Y:S05]  /*285d0*/  BSYNC B1 ;  /* 0x0000000000017941 */ /* 0x000fea0003800000 */
.L_x_358:
        /* <DEDUP_REMOVED lines=9> */
.L_x_361:
[----:B------:R-:W-:Y:S05]  /*28670*/  BSYNC B1 ;  /* 0x0000000000017941 */ /* 0x000fea0003800000 */
.L_x_360:
        /* <DEDUP_REMOVED lines=9> */
.L_x_363:
[----:B------:R-:W-:Y:S05]  /*28710*/  BSYNC B1 ;  /* 0x0000000000017941 */ /* 0x000fea0003800000 */
.L_x_362:
        /* <DEDUP_REMOVED lines=9> */
.L_x_365:
[----:B------:R-:W-:Y:S05]  /*287b0*/  BSYNC B1 ;  /* 0x0000000000017941 */ /* 0x000fea0003800000 */
.L_x_364:
        /* <DEDUP_REMOVED lines=9> */
.L_x_367:
[----:B------:R-:W-:Y:S05]  /*28850*/  BSYNC B1 ;  /* 0x0000000000017941 */ /* 0x000fea0003800000 */
.L_x_366:
        /* <DEDUP_REMOVED lines=9> */
.L_x_369:
[----:B------:R-:W-:Y:S05]  /*288f0*/  BSYNC B1 ;  /* 0x0000000000017941 */ /* 0x000fea0003800000 */
.L_x_368:
        /* <DEDUP_REMOVED lines=9> */
.L_x_371:
[----:B------:R-:W-:Y:S05]  /*28990*/  BSYNC B1 ;  /* 0x0000000000017941 */ /* 0x000fea0003800000 */
.L_x_370:
        /* <DEDUP_REMOVED lines=9> */
.L_x_373:
[----:B------:R-:W-:Y:S05]  /*28a30*/  BSYNC B1 ;  /* 0x0000000000017941 */ /* 0x000fea0003800000 */
.L_x_372:
        /* <DEDUP_REMOVED lines=9> */
.L_x_375:
[----:B------:R-:W-:Y:S05]  /*28ad0*/  BSYNC B1 ;  /* 0x0000000000017941 */ /* 0x000fea0003800000 */
.L_x_374:
        /* <DEDUP_REMOVED lines=9> */
.L_x_377:
[----:B------:R-:W-:Y:S05]  /*28b70*/  BSYNC B1 ;  /* 0x0000000000017941 */ /* 0x000fea0003800000 */
.L_x_376:
        /* <DEDUP_REMOVED lines=9> */
.L_x_379:
[----:B------:R-:W-:Y:S05]  /*28c10*/  BSYNC B1 ;  /* 0x0000000000017941 */ /* 0x000fea0003800000 */
.L_x_378:
        /* <DEDUP_REMOVED lines=9> */
.L_x_381:
[----:B------:R-:W-:Y:S05]  /*28cb0*/  BSYNC B1 ;  /* 0x0000000000017941 */ /* 0x000fea0003800000 */
.L_x_380:
        /* <DEDUP_REMOVED lines=9> */
.L_x_383:
[----:B------:R-:W-:Y:S05]  /*28d50*/  BSYNC B1 ;  /* 0x0000000000017941 */ /* 0x000fea0003800000 */
.L_x_382:
        /* <DEDUP_REMOVED lines=9> */
.L_x_385:
[----:B------:R-:W-:Y:S05]  /*28df0*/  BSYNC B1 ;  /* 0x0000000000017941 */ /* 0x000fea0003800000 */
.L_x_384:
        /* <DEDUP_REMOVED lines=9> */
.L_x_387:
[----:B------:R-:W-:Y:S05]  /*28e90*/  BSYNC B1 ;  /* 0x0000000000017941 */ /* 0x000fea0003800000 */
.L_x_386:
        /* <DEDUP_REMOVED lines=9> */
.L_x_389:
[----:B------:R-:W-:Y:S05]  /*28f30*/  BSYNC B1 ;  /* 0x0000000000017941 */ /* 0x000fea0003800000 */
.L_x_388:
        /* <DEDUP_REMOVED lines=9> */
.L_x_391:
[----:B------:R-:W-:Y:S05]  /*28fd0*/  BSYNC B1 ;  /* 0x0000000000017941 */ /* 0x000fea0003800000 */
.L_x_390:
        /* <DEDUP_REMOVED lines=9> */
.L_x_393:
[----:B------:R-:W-:Y:S05]  /*29070*/  BSYNC B1 ;  /* 0x0000000000017941 */ /* 0x000fea0003800000 */
.L_x_392:
        /* <DEDUP_REMOVED lines=9> */
.L_x_395:
[----:B------:R-:W-:Y:S05]  /*29110*/  BSYNC B1 ;  /* 0x0000000000017941 */ /* 0x000fea0003800000 */
.L_x_394:
        /* <DEDUP_REMOVED lines=9> */
.L_x_397:
[----:B------:R-:W-:Y:S05]  /*291b0*/  BSYNC B1 ;  /* 0x0000000000017941 */ /* 0x000fea0003800000 */
.L_x_396:
        /* <DEDUP_REMOVED lines=9> */
.L_x_399:
[----:B------:R-:W-:Y:S05]  /*29250*/  BSYNC B1 ;  /* 0x0000000000017941 */ /* 0x000fea0003800000 */
.L_x_398:
        /* <DEDUP_REMOVED lines=9> */
.L_x_401:
[----:B------:R-:W-:Y:S05]  /*292f0*/  BSYNC B1 ;  /* 0x0000000000017941 */ /* 0x000fea0003800000 */
.L_x_400:
        /* <DEDUP_REMOVED lines=9> */
.L_x_403:
[----:B------:R-:W-:Y:S05]  /*29390*/  BSYNC B1 ;  /* 0x0000000000017941 */ /* 0x000fea0003800000 */
.L_x_402:
        /* <DEDUP_REMOVED lines=9> */
.L_x_405:
[----:B------:R-:W-:Y:S05]  /*29430*/  BSYNC B1 ;  /* 0x0000000000017941 */ /* 0x000fea0003800000 */
.L_x_404:
        /* <DEDUP_REMOVED lines=9> */
.L_x_407:
[----:B------:R-:W-:Y:S05]  /*294d0*/  BSYNC B1 ;  /* 0x0000000000017941 */ /* 0x000fea0003800000 */
.L_x_406:
        /* <DEDUP_REMOVED lines=9> */
.L_x_409:
[----:B------:R-:W-:Y:S05]  /*29570*/  BSYNC B1 ;  /* 0x0000000000017941 */ /* 0x000fea0003800000 */
.L_x_408:
        /* <DEDUP_REMOVED lines=9> */
.L_x_411:
[----:B------:R-:W-:Y:S05]  /*29610*/  BSYNC B1 ;  /* 0x0000000000017941 */ /* 0x000fea0003800000 */
.L_x_410:
        /* <DEDUP_REMOVED lines=9> */
.L_x_413:
[----:B------:R-:W-:Y:S05]  /*296b0*/  BSYNC B1 ;  /* 0x0000000000017941 */ /* 0x000fea0003800000 */
.L_x_412:
        /* <DEDUP_REMOVED lines=9> */
.L_x_415:
[----:B------:R-:W-:Y:S05]  /*29750*/  BSYNC B1 ;  /* 0x0000000000017941 */ /* 0x000fea0003800000 */
.L_x_414:
        /* <DEDUP_REMOVED lines=9> */
.L_x_417:
[----:B------:R-:W-:Y:S05]  /*297f0*/  BSYNC B1 ;  /* 0x0000000000017941 */ /* 0x000fea0003800000 */
.L_x_416:
        /* <DEDUP_REMOVED lines=9> */
.L_x_419:
[----:B------:R-:W-:Y:S05]  /*29890*/  BSYNC B1 ;  /* 0x0000000000017941 */ /* 0x000fea0003800000 */
.L_x_418:
        /* <DEDUP_REMOVED lines=9> */
.L_x_421:
[----:B------:R-:W-:Y:S05]  /*29930*/  BSYNC B1 ;  /* 0x0000000000017941 */ /* 0x000fea0003800000 */
.L_x_420:
        /* <DEDUP_REMOVED lines=9> */
.L_x_423:
[----:B------:R-:W-:Y:S05]  /*299d0*/  BSYNC B1 ;  /* 0x0000000000017941 */ /* 0x000fea0003800000 */
.L_x_422:
        /* <DEDUP_REMOVED lines=9> */
.L_x_425:
[----:B------:R-:W-:Y:S05]  /*29a70*/  BSYNC B1 ;  /* 0x0000000000017941 */ /* 0x000fea0003800000 */
.L_x_424:
        /* <DEDUP_REMOVED lines=9> */
.L_x_427:
[----:B------:R-:W-:Y:S05]  /*29b10*/  BSYNC B1 ;  /* 0x0000000000017941 */ /* 0x000fea0003800000 */
.L_x_426:
        /* <DEDUP_REMOVED lines=9> */
.L_x_429:
[----:B------:R-:W-:Y:S05]  /*29bb0*/  BSYNC B1 ;  /* 0x0000000000017941 */ /* 0x000fea0003800000 */
.L_x_428:
        /* <DEDUP_REMOVED lines=9> */
.L_x_431:
[----:B------:R-:W-:Y:S05]  /*29c50*/  BSYNC B1 ;  /* 0x0000000000017941 */ /* 0x000fea0003800000 */
.L_x_430:
        /* <DEDUP_REMOVED lines=9> */
.L_x_433:
[----:B------:R-:W-:Y:S05]  /*29cf0*/  BSYNC B1 ;  /* 0x0000000000017941 */ /* 0x000fea0003800000 */
.L_x_432:
        /* <DEDUP_REMOVED lines=9> */
.L_x_435:
[----:B------:R-:W-:Y:S05]  /*29d90*/  BSYNC B1 ;  /* 0x0000000000017941 */ /* 0x000fea0003800000 */
.L_x_434:
        /* <DEDUP_REMOVED lines=9> */
.L_x_437:
[----:B------:R-:W-:Y:S05]  /*29e30*/  BSYNC B1 ;  /* 0x0000000000017941 */ /* 0x000fea0003800000 */
.L_x_436:
        /* <DEDUP_REMOVED lines=9> */
.L_x_439:
[----:B------:R-:W-:Y:S05]  /*29ed0*/  BSYNC B1 ;  /* 0x0000000000017941 */ /* 0x000fea0003800000 */
.L_x_438:
        /* <DEDUP_REMOVED lines=9> */
.L_x_441:
[----:B------:R-:W-:Y:S05]  /*29f70*/  BSYNC B1 ;  /* 0x0000000000017941 */ /* 0x000fea0003800000 */
.L_x_440:
        /* <DEDUP_REMOVED lines=9> */
.L_x_443:
[----:B------:R-:W-:Y:S05]  /*2a010*/  BSYNC B1 ;  /* 0x0000000000017941 */ /* 0x000fea0003800000 */
.L_x_442:
        /* <DEDUP_REMOVED lines=9> */
.L_x_445:
[----:B------:R-:W-:Y:S05]  /*2a0b0*/  BSYNC B1 ;  /* 0x0000000000017941 */ /* 0x000fea0003800000 */
.L_x_444:
        /* <DEDUP_REMOVED lines=9> */
.L_x_447:
[----:B------:R-:W-:Y:S05]  /*2a150*/  BSYNC B1 ;  /* 0x0000000000017941 */ /* 0x000fea0003800000 */
.L_x_446:
        /* <DEDUP_REMOVED lines=9> */
.L_x_449:
[----:B------:R-:W-:Y:S05]  /*2a1f0*/  BSYNC B1 ;  /* 0x0000000000017941 */ /* 0x000fea0003800000 */
.L_x_448:
        /* <DEDUP_REMOVED lines=9> */
.L_x_451:
[----:B------:R-:W-:Y:S05]  /*2a290*/  BSYNC B1 ;  /* 0x0000000000017941 */ /* 0x000fea0003800000 */
.L_x_450:
        /* <DEDUP_REMOVED lines=9> */
.L_x_453:
[----:B------:R-:W-:Y:S05]  /*2a330*/  BSYNC B1 ;  /* 0x0000000000017941 */ /* 0x000fea0003800000 */
.L_x_452:
        /* <DEDUP_REMOVED lines=9> */
.L_x_455:
[----:B------:R-:W-:Y:S05]  /*2a3d0*/  BSYNC B1 ;  /* 0x0000000000017941 */ /* 0x000fea0003800000 */
.L_x_454:
        /* <DEDUP_REMOVED lines=9> */
.L_x_457:
[----:B------:R-:W-:Y:S05]  /*2a470*/  BSYNC B1 ;  /* 0x0000000000017941 */ /* 0x000fea0003800000 */
.L_x_456:
        /* <DEDUP_REMOVED lines=9> */
.L_x_459:
[----:B------:R-:W-:Y:S05]  /*2a510*/  BSYNC B1 ;  /* 0x0000000000017941 */ /* 0x000fea0003800000 */
.L_x_458:
        /* <DEDUP_REMOVED lines=9> */
.L_x_461:
[----:B------:R-:W-:Y:S05]  /*2a5b0*/  BSYNC B1 ;  /* 0x0000000000017941 */ /* 0x000fea0003800000 */
.L_x_460:
        /* <DEDUP_REMOVED lines=9> */
.L_x_463:
[----:B------:R-:W-:Y:S05]  /*2a650*/  BSYNC B1 ;  /* 0x0000000000017941 */ /* 0x000fea0003800000 */
.L_x_462:
        /* <DEDUP_REMOVED lines=9> */
.L_x_465:
[----:B------:R-:W-:Y:S05]  /*2a6f0*/  BSYNC B1 ;  /* 0x0000000000017941 */ /* 0x000fea0003800000 */
.L_x_464:
        /* <DEDUP_REMOVED lines=9> */
.L_x_467:
[----:B------:R-:W-:Y:S05]  /*2a790*/  BSYNC B1 ;  /* 0x0000000000017941 */ /* 0x000fea0003800000 */
.L_x_466:
        /* <DEDUP_REMOVED lines=9> */
.L_x_469:
[----:B------:R-:W-:Y:S05]  /*2a830*/  BSYNC B1 ;  /* 0x0000000000017941 */ /* 0x000fea0003800000 */
.L_x_468:
        /* <DEDUP_REMOVED lines=9> */
.L_x_471:
[----:B------:R-:W-:Y:S05]  /*2a8d0*/  BSYNC B1 ;  /* 0x0000000000017941 */ /* 0x000fea0003800000 */
.L_x_470:
        /* <DEDUP_REMOVED lines=9> */
.L_x_473:
[----:B------:R-:W-:Y:S05]  /*2a970*/  BSYNC B1 ;  /* 0x0000000000017941 */ /* 0x000fea0003800000 */
.L_x_472:
        /* <DEDUP_REMOVED lines=9> */
.L_x_475:
[----:B------:R-:W-:Y:S05]  /*2aa10*/  BSYNC B1 ;  /* 0x0000000000017941 */ /* 0x000fea0003800000 */
.L_x_474:
        /* <DEDUP_REMOVED lines=9> */
.L_x_477:
[----:B------:R-:W-:Y:S05]  /*2aab0*/  BSYNC B1 ;  /* 0x0000000000017941 */ /* 0x000fea0003800000 */
.L_x_476:
        /* <DEDUP_REMOVED lines=9> */
.L_x_479:
[----:B------:R-:W-:Y:S05]  /*2ab50*/  BSYNC B1 ;  /* 0x0000000000017941 */ /* 0x000fea0003800000 */
.L_x_478:
        /* <DEDUP_REMOVED lines=9> */
.L_x_481:
[----:B------:R-:W-:Y:S05]  /*2abf0*/  BSYNC B1 ;  /* 0x0000000000017941 */ /* 0x000fea0003800000 */
.L_x_480:
        /* <DEDUP_REMOVED lines=9> */
.L_x_483:
[----:B------:R-:W-:Y:S05]  /*2ac90*/  BSYNC B1 ;  /* 0x0000000000017941 */ /* 0x000fea0003800000 */
.L_x_482:
        /* <DEDUP_REMOVED lines=9> */
.L_x_485:
[----:B------:R-:W-:Y:S05]  /*2ad30*/  BSYNC B1 ;  /* 0x0000000000017941 */ /* 0x000fea0003800000 */
.L_x_484:
        /* <DEDUP_REMOVED lines=9> */
.L_x_487:
[----:B------:R-:W-:Y:S05]  /*2add0*/  BSYNC B1 ;  /* 0x0000000000017941 */ /* 0x000fea0003800000 */
.L_x_486:
        /* <DEDUP_REMOVED lines=9> */
.L_x_489:
[----:B------:R-:W-:Y:S05]  /*2ae70*/  BSYNC B1 ;  /* 0x0000000000017941 */ /* 0x000fea0003800000 */
.L_x_488:
        /* <DEDUP_REMOVED lines=9> */
.L_x_491:
[----:B------:R-:W-:Y:S05]  /*2af10*/  BSYNC B1 ;  /* 0x0000000000017941 */ /* 0x000fea0003800000 */
.L_x_490:
        /* <DEDUP_REMOVED lines=9> */
.L_x_493:
[----:B------:R-:W-:Y:S05]  /*2afb0*/  BSYNC B1 ;  /* 0x0000000000017941 */ /* 0x000fea0003800000 */
.L_x_492:
        /* <DEDUP_REMOVED lines=9> */
.L_x_495:
[----:B------:R-:W-:Y:S05]  /*2b050*/  BSYNC B1 ;  /* 0x0000000000017941 */ /* 0x000fea0003800000 */
.L_x_494:
        /* <DEDUP_REMOVED lines=9> */
.L_x_497:
[----:B------:R-:W-:Y:S05]  /*2b0f0*/  BSYNC B1 ;  /* 0x0000000000017941 */ /* 0x000fea0003800000 */
.L_x_496:
        /* <DEDUP_REMOVED lines=9> */
.L_x_499:
[----:B------:R-:W-:Y:S05]  /*2b190*/  BSYNC B1 ;  /* 0x0000000000017941 */ /* 0x000fea0003800000 */
.L_x_498:
        /* <DEDUP_REMOVED lines=9> */
.L_x_501:
[----:B------:R-:W-:Y:S05]  /*2b230*/  BSYNC B1 ;  /* 0x0000000000017941 */ /* 0x000fea0003800000 */
.L_x_500:
        /* <DEDUP_REMOVED lines=9> */
.L_x_503:
[----:B------:R-:W-:Y:S05]  /*2b2d0*/  BSYNC B1 ;  /* 0x0000000000017941 */ /* 0x000fea0003800000 */
.L_x_502:
        /* <DEDUP_REMOVED lines=9> */
.L_x_505:
[----:B------:R-:W-:Y:S05]  /*2b370*/  BSYNC B1 ;  /* 0x0000000000017941 */ /* 0x000fea0003800000 */
.L_x_504:
        /* <DEDUP_REMOVED lines=9> */
.L_x_507:
[----:B------:R-:W-:Y:S05]  /*2b410*/  BSYNC B1 ;  /* 0x0000000000017941 */ /* 0x000fea0003800000 */
.L_x_506:
        /* <DEDUP_REMOVED lines=9> */
.L_x_509:
[----:B------:R-:W-:Y:S05]  /*2b4b0*/  BSYNC B1 ;  /* 0x0000000000017941 */ /* 0x000fea0003800000 */
.L_x_508:
        /* <DEDUP_REMOVED lines=9> */
.L_x_511:
[----:B------:R-:W-:Y:S05]  /*2b550*/  BSYNC B1 ;  /* 0x0000000000017941 */ /* 0x000fea0003800000 */
.L_x_510:
        /* <DEDUP_REMOVED lines=9> */
.L_x_513:
[----:B------:R-:W-:Y:S05]  /*2b5f0*/  BSYNC B1 ;  /* 0x0000000000017941 */ /* 0x000fea0003800000 */
.L_x_512:
        /* <DEDUP_REMOVED lines=9> */
.L_x_515:
[----:B------:R-:W-:Y:S05]  /*2b690*/  BSYNC B1 ;  /* 0x0000000000017941 */ /* 0x000fea0003800000 */
.L_x_514:
        /* <DEDUP_REMOVED lines=9> */
.L_x_517:
[----:B------:R-:W-:Y:S05]  /*2b730*/  BSYNC B1 ;  /* 0x0000000000017941 */ /* 0x000fea0003800000 */
.L_x_516:
        /* <DEDUP_REMOVED lines=9> */
.L_x_519:
[----:B------:R-:W-:Y:S05]  /*2b7d0*/  BSYNC B1 ;  /* 0x0000000000017941 */ /* 0x000fea0003800000 */
.L_x_518:
        /* <DEDUP_REMOVED lines=9> */
.L_x_521:
[----:B------:R-:W-:Y:S05]  /*2b870*/  BSYNC B1 ;  /* 0x0000000000017941 */ /* 0x000fea0003800000 */
.L_x_520:
        /* <DEDUP_REMOVED lines=9> */
.L_x_523:
[----:B------:R-:W-:Y:S05]  /*2b910*/  BSYNC B1 ;  /* 0x0000000000017941 */ /* 0x000fea0003800000 */
.L_x_522:
        /* <DEDUP_REMOVED lines=9> */
.L_x_525:
[----:B------:R-:W-:Y:S05]  /*2b9b0*/  BSYNC B1 ;  /* 0x0000000000017941 */ /* 0x000fea0003800000 */
.L_x_524:
        /* <DEDUP_REMOVED lines=9> */
.L_x_527:
[----:B------:R-:W-:Y:S05]  /*2ba50*/  BSYNC B1 ;  /* 0x0000000000017941 */ /* 0x000fea0003800000 */
.L_x_526:
        /* <DEDUP_REMOVED lines=9> */
.L_x_529:
[----:B------:R-:W-:Y:S05]  /*2baf0*/  BSYNC B1 ;  /* 0x0000000000017941 */ /* 0x000fea0003800000 */
.L_x_528:
        /* <DEDUP_REMOVED lines=9> */
.L_x_531:
[----:B------:R-:W-:Y:S05]  /*2bb90*/  BSYNC B1 ;  /* 0x0000000000017941 */ /* 0x000fea0003800000 */
.L_x_530:
[----:B01--45:R-:W-:Y:S01]  /*2bba0*/  LOP3.LUT R7, R3, 0xffffe000, RZ, 0xc0, !PT ;  /* 0xffffe00003077812 */ /* 0x033fe200078ec0ff */
        /* <DEDUP_REMOVED lines=8> */
.L_x_533:
[----:B------:R-:W-:Y:S05]  /*2bc30*/  BSYNC B1 ;  /* 0x0000000000017941 */ /* 0x000fea0003800000 */
.L_x_532:
        /* <DEDUP_REMOVED lines=9> */
.L_x_535:
[----:B------:R-:W-:Y:S05]  /*2bcd0*/  BSYNC B1 ;  /* 0x0000000000017941 */ /* 0x000fea0003800000 */
.L_x_534:
[----:B------:R-:W-:Y:S05]  /*2bce0*/  @!P1 BRA `(.L_x_536) ;  /* 0x00000050004c9947 */ /* 0x000fea0003800000 */
[----:B-----5:R-:W-:-:S05]  /*2bcf0*/  LOP3.LUT R3, R3, 0xffffe000, RZ, 0xc0, !PT ;  /* 0xffffe00003037812 */ /* 0x020fca00078ec0ff */
[----:B------:R-:W-:-:S04]  /*2bd00*/  FMUL R0, R3, R16 ;  /* 0x0000001003007220 */ /* 0x000fc80000400000 */
[----:B------:R-:W-:-:S05]  /*2bd10*/  FFMA R151, R151, R2, R0 ;  /* 0x0000000297977223 */ /* 0x000fca0000000000 */
[----:B------:R-:W-:-:S05]  /*2bd20*/  F2FP.TF32.F32.PACK_B R151, R151 ;  /* 0x00000097ff97723e */ /* 0x000fca00024050ff */
[----:B------:R0:W-:Y:S01]  /*2bd30*/  STG.E desc[UR44][R4.64+0x3e4], R151 ;  /* 0x0003e49704007986 */ /* 0x0001e2000c10192c */
[----:B------:R-:W-:Y:S05]  /*2bd40*/  BRA `(.L_x_536) ;  /* 0x0000005000347947 */ /* 0x000fea0003800000 */
.L_x_29:
[----:B------:R-:W2:Y:S01]  /*2bd50*/  LDL.LU R3, [R1] ;  /* 0x0000000001037983 */ /* 0x000ea20000300800 */
[----:B------:R-:W-:-:S03]  /*2bd60*/  ULDC.64 UR4, c[0x0][0x5c0] ;  /* 0x0001700000047ab9 */ /* 0x000fc60000000a00 */
[----:B------:R-:W3:Y:S04]  /*2bd70*/  LDL.LU R9, [R1+0x8] ;  /* 0x0000080001097983 */ /* 0x000ee80000300800 */
[----:B------:R-:W4:Y:S04]  /*2bd80*/  LDL.LU R8, [R1+0x54] ;  /* 0x0000540001087983 */ /* 0x000f280000300800 */
[----:B------:R-:W5:Y:S04]  /*2bd90*/  LDL.LU R235, [R1+0x8c] ;  /* 0x00008c0001eb7983 */ /* 0x000f680000300800 */
        /* <DEDUP_REMOVED lines=91> */
[----:B------:R-:W5:Y:S01]  /*2c350*/  LDL.LU R12, [R1+0x1fc] ;  /* 0x0001fc00010c7983 */ /* 0x000f620000300800 */
[----:B--2---:R-:W-:Y:S01]  /*2c360*/  FMUL R3, R3, R2 ;  /* 0x0000000203037220 */ /* 0x004fe20000400000 */
[----:B------:R-:W-:-:S02]  /*2c370*/  LEA R4, P0, R6, UR4, 0x2 ;  /* 0x0000000406047c11 */ /* 0x000fc4000f8010ff */
[----:B------:R-:W2:Y:S02]  /*2c380*/  LDL.LU R7, [R1+0x4] ;  /* 0x0000040001077983 */ /* 0x000ea40000300800 */
[----:B------:R-:W-:Y:S02]  /*2c390*/  LEA.HI.X R5, R6, UR5, R10, 0x2, P0 ;  /* 0x0000000506057c11 */ /* 0x000fe400080f140a */
[----:B------:R-:W-:Y:S01]  /*2c3a0*/  F2FP.TF32.F32.PACK_B R3, R3 ;  /* 0x00000003ff03723e */ /* 0x000fe200024050ff */
[----:B------:R-:W5:Y:S01]  /*2c3b0*/  LDL.LU R10, [R1+0x5c] ;  /* 0x00005c00010a7983 */ /* 0x000f620000300800 */
[----:B------:R-:W-:-:S03]  /*2c3c0*/  ISETP.GT.AND P0, PT, R0, 0x1, P3 ;  /* 0x000000010000780c */ /* 0x000fc60001f04270 */
[----:B------:R2:W-:Y:S01]  /*2c3d0*/  @P1 STG.E desc[UR44][R4.64], R3 ;  /* 0x0000000304001986 */ /* 0x0005e2000c10192c */
[----:B------:R-:W-:Y:S01]  /*2c3e0*/  ISETP.GT.AND P2, PT, R158, 0x8, PT ;  /* 0x000000089e00780c */ /* 0x000fe20003f44270 */
[----:B--2---:R-:W-:-:S05]  /*2c3f0*/  FMUL R3, R7, R2 ;  /* 0x0000000207037220 */ /* 0x004fca0000400000 */
[----:B------:R-:W-:-:S05]  /*2c400*/  F2FP.TF32.F32.PACK_B R3, R3 ;  /* 0x00000003ff03723e */ /* 0x000fca00024050ff */
[----:B------:R0:W-:Y:S04]  /*2c410*/  @P0 STG.E desc[UR44][R4.64+0x4], R3 ;  /* 0x0000040304000986 */ /* 0x0001e8000c10192c */
[----:B0-----:R-:W2:Y:S01]  /*2c420*/  LDL.LU R3, [R1+0xc] ;  /* 0x00000c0001037983 */ /* 0x001ea20000300800 */
[----:B------:R-:W-:Y:S01]  /*2c430*/  USHF.L.U32 UR5, UR8, 0x5, URZ ;  /* 0x0000000508057899 */ /* 0x000fe2000800063f */
[----:B------:R-:W-:Y:S01]  /*2c440*/  ISETP.GT.AND P0, PT, R0, RZ, P2 ;  /* 0x000000ff0000720c */ /* 0x000fe20001704270 */
[----:B------:R-:W-:Y:S01]  /*2c450*/  USHF.L.U64.HI UR4, UR8, 0x5, UR9 ;  /* 0x0000000508047899 */ /* 0x000fe20008010209 */
[----:B---3--:R-:W-:-:S03]  /*2c460*/  FMUL R9, R9, R2 ;  /* 0x0000000209097220 */ /* 0x008fc60000400000 */
[----:B------:R-:W-:Y:S02]  /*2c470*/  IADD3 R6, P1, R4, UR5, RZ ;  /* 0x0000000504067c10 */ /* 0x000fe4000ff3e0ff */
[----:B------:R-:W-:Y:S02]  /*2c480*/  F2FP.TF32.F32.PACK_B R9, R9 ;  /* 0x00000009ff09723e */ /* 0x000fe400024050ff */
[----:B------:R-:W-:-:S05]  /*2c490*/  IADD3.X R7, R5, UR4, RZ, P1, !PT ;  /* 0x0000000405077c10 */ /* 0x000fca0008ffe4ff */
[----:B------:R0:W-:Y:S01]  /*2c4a0*/  @P0 STG.E desc[UR44][R6.64], R9 ;  /* 0x0000000906000986 */ /* 0x0001e2000c10192c */
[----:B------:R-:W-:-:S03]  /*2c4b0*/  ISETP.GT.AND P0, PT, R0, 0x1, P2 ;  /* 0x000000010000780c */ /* 0x000fc60001704270 */
[----:B0-----:R-:W3:Y:S01]  /*2c4c0*/  LDL.LU R9, [R1+0x60] ;  /* 0x0000600001097983 */ /* 0x001ee20000300800 */
[----:B--2---:R-:W-:-:S05]  /*2c4d0*/  FMUL R3, R3, R2 ;  /* 0x0000000203037220 */ /* 0x004fca0000400000 */
[----:B------:R-:W-:-:S05]  /*2c4e0*/  F2FP.TF32.F32.PACK_B R3, R3 ;  /* 0x00000003ff03723e */ /* 0x000fca00024050ff */
[----:B------:R0:W-:Y:S04]  /*2c4f0*/  @P0 STG.E desc[UR44][R6.64+0x4], R3 ;  /* 0x0000040306000986 */ /* 0x0001e8000c10192c */
[----:B0-----:R-:W2:Y:S01]  /*2c500*/  LDL.LU R3, [R1+0x10] ;  /* 0x0000100001037983 */ /* 0x001ea20000300800 */
[----:B------:R-:W-:Y:S01]  /*2c510*/  ISETP.GT.AND P0, PT, R0, 0x8, P3 ;  /* 0x000000080000780c */ /* 0x000fe20001f04270 */
[----:B--2---:R-:W-:-:S05]  /*2c520*/  FMUL R3, R3, R2 ;  /* 0x0000000203037220 */ /* 0x004fca0000400000 */
[----:B------:R-:W-:-:S07]  /*2c530*/  F2FP.TF32.F32.PACK_B R3, R3 ;  /* 0x00000003ff03723e */ /* 0x000fce00024050ff */
        /* <DEDUP_REMOVED lines=82> */
[C---:B------:R-:W-:Y:S02]  /*2ca60*/  ISETP.GT.AND P1, PT, R0.reuse, 0x29, P3 ;  /* 0x000000290000780c */ /* 0x040fe40001f24270 */
[----:B------:R-:W-:Y:S01]  /*2ca70*/  ISETP.GT.AND P0, PT, R0, 0x28, P2 ;  /* 0x000000280000780c */ /* 0x000fe20001704270 */
[----:B----4-:R-:W-:-:S05]  /*2ca80*/  FMUL R8, R8, R2 ;  /* 0x0000000208087220 */ /* 0x010fca0000400000 */
[----:B------:R-:W-:-:S05]  /*2ca90*/  F2FP.TF32.F32.PACK_B R8, R8 ;  /* 0x00000008ff08723e */ /* 0x000fca00024050ff */
[----:B------:R0:W-:Y:S04]  /*2caa0*/  @P1 STG.E desc[UR44][R4.64+0xa4], R8 ;  /* 0x0000a40804001986 */ /* 0x0001e8000c10192c */
[----:B0-----:R-:W4:Y:S01]  /*2cab0*/  LDL.LU R8, [R1+0x68] ;  /* 0x0000680001087983 */ /* 0x001f220000300800 */
[----:B--2---:R-:W-:-:S05]  /*2cac0*/  FMUL R3, R3, R2 ;  /* 0x0000000203037220 */ /* 0x004fca0000400000 */
[----:B------:R-:W-:-:S05]  /*2cad0*/  F2FP.TF32.F32.PACK_B R3, R3 ;  /* 0x00000003ff03723e */ /* 0x000fca00024050ff */
[----:B------:R0:W-:Y:S04]  /*2cae0*/  @P0 STG.E desc[UR44][R6.64+0xa0], R3 ;  /* 0x0000a00306000986 */ /* 0x0001e8000c10192c */
[----:B0-----:R-:W2:Y:S01]  /*2caf0*/  LDL.LU R3, [R1+0x64] ;  /* 0x0000640001037983 */ /* 0x001ea20000300800 */
[C---:B------:R-:W-:Y:S02]  /*2cb00*/  ISETP.GT.AND P1, PT, R0.reuse, 0x29, P2 ;  /* 0x000000290000780c */ /* 0x040fe40001724270 */
[----:B------:R-:W-:Y:S01]  /*2cb10*/  ISETP.GT.AND P4, PT, R0, 0x30, P3 ;  /* 0x000000300000780c */ /* 0x000fe20001f84270 */
[-C--:B-----5:R-:W-:Y:S01]  /*2cb20*/  FMUL R10, R10, R2.reuse ;  /* 0x000000020a0a7220 */ /* 0x0a0fe20000400000 */
[C---:B------:R-:W-:Y:S01]  /*2cb30*/  ISETP.GT.AND P5, PT, R0.reuse, 0x31, P3 ;  /* 0x000000310000780c */ /* 0x040fe20001fa4270 */
[-C--:B---3--:R-:W-:Y:S01]  /*2cb40*/  FMUL R9, R9, R2.reuse ;  /* 0x0000000209097220 */ /* 0x088fe20000400000 */
[----:B------:R-:W-:Y:S01]  /*2cb50*/  ISETP.GT.AND P0, PT, R0, 0x30, P2 ;  /* 0x000000300000780c */ /* 0x000fe20001704270 */
[----:B----4-:R-:W-:Y:S01]  /*2cb60*/  FMUL R8, R8, R2 ;  /* 0x0000000208087220 */ /* 0x010fe20000400000 */
[----:B------:R-:W-:-:S02]  /*2cb70*/  F2FP.TF32.F32.PACK_B R10, R10 ;  /* 0x0000000aff0a723e */ /* 0x000fc400024050ff */
[----:B------:R-:W-:Y:S02]  /*2cb80*/  F2FP.TF32.F32.PACK_B R9, R9 ;  /* 0x00000009ff09723e */ /* 0x000fe400024050ff */
[----:B------:R-:W-:Y:S01]  /*2cb90*/  F2FP.TF32.F32.PACK_B R8, R8 ;  /* 0x00000008ff08723e */ /* 0x000fe200024050ff */
[----:B------:R0:W-:Y:S04]  /*2cba0*/  @P1 STG.E desc[UR44][R6.64+0xa4], R10 ;  /* 0x0000a40a06001986 */ /* 0x0001e8000c10192c */
[----:B------:R1:W-:Y:S04]  /*2cbb0*/  @P4 STG.E desc[UR44][R4.64+0xc0], R9 ;  /* 0x0000c00904004986 */ /* 0x0003e8000c10192c */
[----:B0-----:R-:W3:Y:S04]  /*2cbc0*/  LDL.LU R10, [R1+0x78] ;  /* 0x00007800010a7983 */ /* 0x001ee80000300800 */
[----:B-1----:R-:W4:Y:S01]  /*2cbd0*/  LDL.LU R9, [R1+0x74] ;  /* 0x0000740001097983 */ /* 0x002f220000300800 */
[----:B--2---:R-:W-:-:S05]  /*2cbe0*/  FMUL R3, R3, R2 ;  /* 0x0000000203037220 */ /* 0x004fca0000400000 */
[----:B------:R-:W-:-:S05]  /*2cbf0*/  F2FP.TF32.F32.PACK_B R3, R3 ;  /* 0x00000003ff03723e */ /* 0x000fca00024050ff */
[----:B------:R0:W-:Y:S04]  /*2cc00*/  @P5 STG.E desc[UR44][R4.64+0xc4], R3 ;  /* 0x0000c40304005986 */ /* 0x0001e8000c10192c */
[----:B------:R1:W-:Y:S04]  /*2cc10*/  @P0 STG.E desc[UR44][R6.64+0xc0], R8 ;  /* 0x0000c00806000986 */ /* 0x0003e8000c10192c */
[----:B0-----:R-:W2:Y:S04]  /*2cc20*/  LDL.LU R3, [R1+0x6c] ;  /* 0x00006c0001037983 */ /* 0x001ea80000300800 */
[----:B-1----:R-:W5:Y:S01]  /*2cc30*/  LDL.LU R8, [R1+0x70] ;  /* 0x0000700001087983 */ /* 0x002f620000300800 */
[----:B------:R-:W-:-:S02]  /*2cc40*/  ISETP.GT.AND P1, PT, R0, 0x31, P2 ;  /* 0x000000310000780c */ /* 0x000fc40001724270 */
[C---:B------:R-:W-:Y:S02]  /*2cc50*/  ISETP.GT.AND P4, PT, R0.reuse, 0x38, P3 ;  /* 0x000000380000780c */ /* 0x040fe40001f84270 */
[C---:B------:R-:W-:Y:S02]  /*2cc60*/  ISETP.GT.AND P5, PT, R0.reuse, 0x39, P3 ;  /* 0x000000390000780c */ /* 0x040fe40001fa4270 */
[----:B------:R-:W-:Y:S01]  /*2cc70*/  ISETP.GT.AND P0, PT, R0, 0x38, P2 ;  /* 0x000000380000780c */ /* 0x000fe20001704270 */
[-C--:B----4-:R-:W-:Y:S01]  /*2cc80*/  FMUL R9, R9, R2.reuse ;  /* 0x0000000209097220 */ /* 0x090fe20000400000 */
[----:B---3--:R-:W-:-:S04]  /*2cc90*/  FMUL R10, R10, R2 ;  /* 0x000000020a0a7220 */ /* 0x008fc80000400000 */
[----:B------:R-:W-:Y:S02]  /*2cca0*/  F2FP.TF32.F32.PACK_B R9, R9 ;  /* 0x00000009ff09723e */ /* 0x000fe400024050ff */
[----:B------:R-:W-:Y:S01]  /*2ccb0*/  F2FP.TF32.F32.PACK_B R10, R10 ;  /* 0x0000000aff0a723e */ /* 0x000fe200024050ff */
[-C--:B--2---:R-:W-:Y:S01]  /*2ccc0*/  FMUL R3, R3, R2.reuse ;  /* 0x0000000203037220 */ /* 0x084fe20000400000 */
[----:B-----5:R-:W-:-:S04]  /*2ccd0*/  FMUL R8, R8, R2 ;  /* 0x0000000208087220 */ /* 0x020fc80000400000 */
[----:B------:R-:W-:Y:S02]  /*2cce0*/  F2FP.TF32.F32.PACK_B R3, R3 ;  /* 0x00000003ff03723e */ /* 0x000fe400024050ff */
[----:B------:R-:W-:-:S03]  /*2ccf0*/  F2FP.TF32.F32.PACK_B R8, R8 ;  /* 0x00000008ff08723e */ /* 0x000fc600024050ff */
[----:B------:R0:W-:Y:S04]  /*2cd00*/  @P1 STG.E desc[UR44][R6.64+0xc4], R3 ;  /* 0x0000c40306001986 */ /* 0x0001e8000c10192c */
[----:B------:R1:W-:Y:S04]  /*2cd10*/  @P4 STG.E desc[UR44][R4.64+0xe0], R8 ;  /* 0x0000e00804004986 */ /* 0x0003e8000c10192c */
[----:B0-----:R-:W2:Y:S04]  /*2cd20*/  LDL.LU R3, [R1+0x7c] ;  /* 0x00007c0001037983 */ /* 0x001ea80000300800 */
[----:B-1----:R-:W3:Y:S04]  /*2cd30*/  LDL.LU R8, [R1+0x80] ;  /* 0x0000800001087983 */ /* 0x002ee80000300800 */
[----:B------:R0:W-:Y:S04]  /*2cd40*/  @P5 STG.E desc[UR44][R4.64+0xe4], R9 ;  /* 0x0000e40904005986 */ /* 0x0001e8000c10192c */
[----:B------:R1:W-:Y:S04]  /*2cd50*/  @P0 STG.E desc[UR44][R6.64+0xe0], R10 ;  /* 0x0000e00a06000986 */ /* 0x0003e8000c10192c */
[----:B0-----:R-:W4:Y:S04]  /*2cd60*/  LDL.LU R9, [R1+0x84] ;  /* 0x0000840001097983 */ /* 0x001f280000300800 */
[----:B-1----:R-:W5:Y:S01]  /*2cd70*/  LDL.LU R10, [R1+0x88] ;  /* 0x00008800010a7983 */ /* 0x002f620000300800 */
[----:B------:R-:W-:-:S02]  /*2cd80*/  ISETP.GT.AND P1, PT, R0, 0x39, P2 ;  /* 0x000000390000780c */ /* 0x000fc40001724270 */
[C---:B------:R-:W-:Y:S02]  /*2cd90*/  ISETP.GT.AND P4, PT, R0.reuse, 0x40, P3 ;  /* 0x000000400000780c */ /* 0x040fe40001f84270 */
[C---:B------:R-:W-:Y:S02]  /*2cda0*/  ISETP.GT.AND P5, PT, R0.reuse, 0x41, P3 ;  /* 0x000000410000780c */ /* 0x040fe40001fa4270 */
[----:B------:R-:W-:Y:S01]  /*2cdb0*/  ISETP.GT.AND P0, PT, R0, 0x40, P2 ;  /* 0x000000400000780c */ /* 0x000fe20001704270 */
[-C--:B------:R-:W-:Y:S01]  /*2cdc0*/  FMUL R11, R11, R2.reuse ;  /* 0x000000020b0b7220 */ /* 0x080fe20000400000 */
[----:B------:R-:W-:-:S04]  /*2cdd0*/  FMUL R13, R13, R2 ;  /* 0x000000020d0d7220 */ /* 0x000fc80000400000 */
[----:B------:R-:W-:Y:S02]  /*2cde0*/  F2FP.TF32.F32.PACK_B R11, R11 ;  /* 0x0000000bff0b723e */ /* 0x000fe400024050ff */
[----:B------:R-:W-:Y:S01]  /*2cdf0*/  F2FP.TF32.F32.PACK_B R13, R13 ;  /* 0x0000000dff0d723e */ /* 0x000fe200024050ff */
[----:B------:R-:W-:-:S05]  /*2ce00*/  FMUL R15, R15, R2 ;  /* 0x000000020f0f7220 */ /* 0x000fca0000400000 */
[----:B------:R-:W-:Y:S01]  /*2ce10*/  F2FP.TF32.F32.PACK_B R15, R15 ;  /* 0x0000000fff0f723e */ /* 0x000fe200024050ff */
[----:B------:R-:W-:-:S05]  /*2ce20*/  FMUL R19, R19, R2 ;  /* 0x0000000213137220 */ /* 0x000fca0000400000 */
[----:B------:R-:W-:Y:S01]  /*2ce30*/  F2FP.TF32.F32.PACK_B R19, R19 ;  /* 0x00000013ff13723e */ /* 0x000fe200024050ff */
[-C--:B--2---:R-:W-:Y:S01]  /*2ce40*/  FMUL R3, R3, R2.reuse ;  /* 0x0000000203037220 */ /* 0x084fe20000400000 */
[----:B---3--:R-:W-:-:S04]  /*2ce50*/  FMUL R8, R8, R2 ;  /* 0x0000000208087220 */ /* 0x008fc80000400000 */
[----:B------:R-:W-:Y:S02]  /*2ce60*/  F2FP.TF32.F32.PACK_B R3, R3 ;  /* 0x00000003ff03723e */ /* 0x000fe400024050ff */
[----:B------:R-:W-:-:S03]  /*2ce70*/  F2FP.TF32.F32.PACK_B R8, R8 ;  /* 0x00000008ff08723e */ /* 0x000fc600024050ff */
[----:B------:R0:W-:Y:S01]  /*2ce80*/  @P1 STG.E desc[UR44][R6.64+0xe4], R3 ;  /* 0x0000e40306001986 */ /* 0x0001e2000c10192c */
[----:B------:R-:W-:-:S03]  /*2ce90*/  ISETP.GT.AND P1, PT, R0, 0x41, P2 ;  /* 0x000000410000780c */ /* 0x000fc60001724270 */
[----:B------:R1:W-:Y:S01]  /*2cea0*/  @P4 STG.E desc[UR44][R4.64+0x100], R8 ;  /* 0x0001000804004986 */ /* 0x0003e2000c10192c */
[----:B------:R-:W-:Y:S01]  /*2ceb0*/  ISETP.GT.AND P4, PT, R0, 0x48, P3 ;  /* 0x000000480000780c */ /* 0x000fe20001f84270 */
[-C--:B----4-:R-:W-:Y:S01]  /*2cec0*/  FMUL R9, R9, R2.reuse ;  /* 0x0000000209097220 */ /* 0x090fe20000400000 */
[-C--:B0-----:R-:W-:Y:S01]  /*2ced0*/  FMUL R3, R235, R2.reuse ;  /* 0x00000002eb037220 */ /* 0x081fe20000400000 */
[-C--:B-----5:R-:W-:Y:S01]  /*2cee0*/  FMUL R10, R10, R2.reuse ;  /* 0x000000020a0a7220 */ /* 0x0a0fe20000400000 */
[----:B-1----:R-:W-:Y:S02]  /*2cef0*/  FMUL R8, R234, R2 ;  /* 0x00000002ea087220 */ /* 0x002fe40000400000 */
[----:B------:R-:W-:Y:S02]  /*2cf00*/  F2FP.TF32.F32.PACK_B R9, R9 ;  /* 0x00000009ff09723e */ /* 0x000fe400024050ff */
[----:B------:R-:W-:Y:S02]  /*2cf10*/  F2FP.TF32.F32.PACK_B R10, R10 ;  /* 0x0000000aff0a723e */ /* 0x000fe400024050ff */
[----:B------:R-:W-:-:S02]  /*2cf20*/  F2FP.TF32.F32.PACK_B R3, R3 ;  /* 0x00000003ff03723e */ /* 0x000fc400024050ff */
[----:B------:R-:W-:Y:S01]  /*2cf30*/  F2FP.TF32.F32.PACK_B R8, R8 ;  /* 0x00000008ff08723e */ /* 0x000fe200024050ff */
[----:B------:R0:W-:Y:S01]  /*2cf40*/  @P5 STG.E desc[UR44][R4.64+0x104], R9 ;  /* 0x0001040904005986 */ /* 0x0001e2000c10192c */
[----:B------:R-:W-:-:S03]  /*2cf50*/  ISETP.GT.AND P5, PT, R0, 0x49, P3 ;  /* 0x000000490000780c */ /* 0x000fc60001fa4270 */
[----:B------:R1:W-:Y:S01]  /*2cf60*/  @P0 STG.E desc[UR44][R6.64+0x100], R10 ;  /* 0x0001000a06000986 */ /* 0x0003e2000c10192c */
[----:B------:R-:W-:-:S03]  /*2cf70*/  ISETP.GT.AND P0, PT, R0, 0x48, P2 ;  /* 0x000000480000780c */ /* 0x000fc60001704270 */
[----:B------:R2:W-:Y:S01]  /*2cf80*/  @P1 STG.E desc[UR44][R6.64+0x104], R3 ;  /* 0x0001040306001986 */ /* 0x0005e2000c10192c */
[----:B------:R-:W-:-:S03]  /*2cf90*/  ISETP.GT.AND P1, PT, R0, 0x49, P2 ;  /* 0x000000490000780c */ /* 0x000fc60001724270 */
[----:B------:R-:W-:Y:S01]  /*2cfa0*/  @P4 STG.E desc[UR44][R4.64+0x120], R8 ;  /* 0x0001200804004986 */ /* 0x000fe2000c10192c */
[-C--:B0-----:R-:W-:Y:S01]  /*2cfb0*/  FMUL R9, R233, R2.reuse ;  /* 0x00000002e9097220 */ /* 0x081fe20000400000 */
[----:B------:R-:W-:Y:S01]  /*2cfc0*/  ISETP.GT.AND P4, PT, R0, 0x50, P3 ;  /* 0x000000500000780c */ /* 0x000fe20001f84270 */
[----:B-1----:R-:W-:-:S03]  /*2cfd0*/  FMUL R10, R232, R2 ;  /* 0x00000002e80a7220 */ /* 0x002fc60000400000 */
[----:B------:R-:W-:Y:S02]  /*2cfe0*/  F2FP.TF32.F32.PACK_B R9, R9 ;  /* 0x00000009ff09723e */ /* 0x000fe400024050ff */
[----:B------:R-:W-:-:S03]  /*2cff0*/  F2FP.TF32.F32.PACK_B R10, R10 ;  /* 0x0000000aff0a723e */ /* 0x000fc600024050ff */
[----:B------:R0:W-:Y:S01]  /*2d000*/  @P5 STG.E desc[UR44][R4.64+0x124], R9 ;  /* 0x0001240904005986 */ /* 0x0001e2000c10192c */
[----:B------:R-:W-:-:S03]  /*2d010*/  ISETP.GT.AND P5, PT, R0, 0x51, P3 ;  /* 0x000000510000780c */ /* 0x000fc60001fa4270 */
[----:B------:R-:W-:Y:S01]  /*2d020*/  @P0 STG.E desc[UR44][R6.64+0x120], R10 ;  /* 0x0001200a06000986 */ /* 0x000fe2000c10192c */
[----:B------:R-:W-:-:S03]  /*2d030*/  ISETP.GT.AND P0, PT, R0, 0x50, P2 ;  /* 0x000000500000780c */ /* 0x000fc60001704270 */
[----:B------:R1:W-:Y:S01]  /*2d040*/  @P1 STG.E desc[UR44][R6.64+0x124], R11 ;  /* 0x0001240b06001986 */ /* 0x0003e2000c10192c */
[C---:B------:R-:W-:Y:S01]  /*2d050*/  ISETP.GT.AND P1, PT, R0.reuse, 0x51, P2 ;  /* 0x000000510000780c */ /* 0x040fe20001724270 */
[-C--:B--2---:R-:W-:Y:S02]  /*2d060*/  FMUL R3, R231, R2.reuse ;  /* 0x00000002e7037220 */ /* 0x084fe40000400000 */
[----:B------:R2:W-:Y:S01]  /*2d070*/  @P4 STG.E desc[UR44][R4.64+0x140], R13 ;  /* 0x0001400d04004986 */ /* 0x0005e2000c10192c */
[----:B------:R-:W-:Y:S01]  /*2d080*/  ISETP.GT.AND P4, PT, R0, 0x58, P3 ;  /* 0x000000580000780c */ /* 0x000fe20001f84270 */
[-C--:B0-----:R-:W-:Y:S01]  /*2d090*/  FMUL R9, R230, R2.reuse ;  /* 0x00000002e6097220 */ /* 0x081fe20000400000 */
[----:B------:R-:W-:Y:S01]  /*2d0a0*/  F2FP.TF32.F32.PACK_B R3, R3 ;  /* 0x00000003ff03723e */ /* 0x000fe200024050ff */
[----:B-1----:R-:W-:-:S03]  /*2d0b0*/  FMUL R11, R229, R2 ;  /* 0x00000002e50b7220 */ /* 0x002fc60000400000 */
[----:B------:R-:W-:Y:S01]  /*2d0c0*/  F2FP.TF32.F32.PACK_B R9, R9 ;  /* 0x00000009ff09723e */ /* 0x000fe200024050ff */
[----:B------:R-:W-:Y:S01]  /*2d0d0*/  @P5 STG.E desc[UR44][R4.64+0x144], R15 ;  /* 0x0001440f04005986 */ /* 0x000fe2000c10192c */
[----:B------:R-:W-:-:S03]  /*2d0e0*/  F2FP.TF32.F32.PACK_B R11, R11 ;  /* 0x0000000bff0b723e */ /* 0x000fc600024050ff */
[----:B------:R0:W-:Y:S01]  /*2d0f0*/  @P0 STG.E desc[UR44][R6.64+0x140], R3 ;  /* 0x0001400306000986 */ /* 0x0001e2000c10192c */
[C---:B------:R-:W-:Y:S02]  /*2d100*/  ISETP.GT.AND P5, PT, R0.reuse, 0x59, P3 ;  /* 0x000000590000780c */ /* 0x040fe40001fa4270 */
[C---:B------:R-:W-:Y:S01]  /*2d110*/  ISETP.GT.AND P0, PT, R0.reuse, 0x58, P2 ;  /* 0x000000580000780c */ /* 0x040fe20001704270 */
[----:B------:R1:W-:Y:S01]  /*2d120*/  @P1 STG.E desc[UR44][R6.64+0x144], R9 ;  /* 0x0001440906001986 */ /* 0x0003e2000c10192c */
[----:B------:R-:W-:Y:S01]  /*2d130*/  ISETP.GT.AND P1, PT, R0, 0x59, P2 ;  /* 0x000000590000780c */ /* 0x000fe20001724270 */
[-C--:B--2---:R-:W-:Y:S02]  /*2d140*/  FMUL R13, R228, R2.reuse ;  /* 0x00000002e40d7220 */ /* 0x084fe40000400000 */
[----:B------:R2:W-:Y:S01]  /*2d150*/  @P4 STG.E desc[UR44][R4.64+0x160], R11 ;  /* 0x0001600b04004986 */ /* 0x0005e2000c10192c */
[----:B------:R-:W-:Y:S01]  /*2d160*/  ISETP.GT.AND P4, PT, R0, 0x60, P3 ;  /* 0x000000600000780c */ /* 0x000fe20001f84270 */
[-C--:B0-----:R-:W-:Y:S01]  /*2d170*/  FMUL R3, R227, R2.reuse ;  /* 0x00000002e3037220 */ /* 0x081fe20000400000 */
[----:B------:R-:W-:Y:S01]  /*2d180*/  F2FP.TF32.F32.PACK_B R13, R13 ;  /* 0x0000000dff0d723e */ /* 0x000fe200024050ff */
[----:B-1----:R-:W-:-:S03]  /*2d190*/  FMUL R9, R226, R2 ;  /* 0x00000002e2097220 */ /* 0x002fc60000400000 */
[----:B------:R-:W-:Y:S01]  /*2d1a0*/  F2FP.TF32.F32.PACK_B R3, R3 ;  /* 0x00000003ff03723e */ /* 0x000fe200024050ff */
[----:B------:R0:W-:Y:S01]  /*2d1b0*/  @P5 STG.E desc[UR44][R4.64+0x164], R13 ;  /* 0x0001640d04005986 */ /* 0x0001e2000c10192c */
[----:B------:R-:W-:-:S03]  /*2d1c0*/  F2FP.TF32.F32.PACK_B R9, R9 ;  /* 0x00000009ff09723e */ /* 0x000fc600024050ff */
[----:B------:R-:W-:Y:S01]  /*2d1d0*/  @P0 STG.E desc[UR44][R6.64+0x160], R19 ;  /* 0x0001601306000986 */ /* 0x000fe2000c10192c */
[C---:B------:R-:W-:Y:S02]  /*2d1e0*/  ISETP.GT.AND P5, PT, R0.reuse, 0x61, P3 ;  /* 0x000000610000780c */ /* 0x040fe40001fa4270 */
[C---:B------:R-:W-:Y:S01]  /*2d1f0*/  ISETP.GT.AND P0, PT, R0.reuse, 0x60, P2 ;  /* 0x000000600000780c */ /* 0x040fe20001704270 */
[----:B------:R1:W-:Y:S01]  /*2d200*/  @P1 STG.E desc[UR44][R6.64+0x164], R3 ;  /* 0x0001640306001986 */ /* 0x0003e2000c10192c */
[C---:B------:R-:W-:Y:S01]  /*2d210*/  ISETP.GT.AND P1, PT, R0.reuse, 0x61, P2 ;  /* 0x000000610000780c */ /* 0x040fe20001724270 */
[-C--:B--2---:R-:W-:Y:S02]  /*2d220*/  FMUL R11, R225, R2.reuse ;  /* 0x00000002e10b7220 */ /* 0x084fe40000400000 */
[----:B------:R2:W-:Y:S01]  /*2d230*/  @P4 STG.E desc[UR44][R4.64+0x180], R9 ;  /* 0x0001800904004986 */ /* 0x0005e2000c10192c */
[----:B------:R-:W-:Y:S01]  /*2d240*/  ISETP.GT.AND P4, PT, R0, 0x68, P3 ;  /* 0x000000680000780c */ /* 0x000fe20001f84270 */
[-C--:B------:R-:W-:Y:S01]  /*2d250*/  FMUL R15, R224, R2.reuse ;  /* 0x00000002e00f7220 */ /* 0x080fe20000400000 */
[-C--:B0-----:R-:W-:Y:S01]  /*2d260*/  FMUL R13, R223, R2.reuse ;  /* 0x00000002df0d7220 */ /* 0x081fe20000400000 */
[----:B------:R-:W-:Y:S01]  /*2d270*/  F2FP.TF32.F32.PACK_B R11, R11 ;  /* 0x0000000bff0b723e */ /* 0x000fe200024050ff */
[----:B-1----:R-:W-:-:S02]  /*2d280*/  FMUL R3, R222, R2 ;  /* 0x00000002de037220 */ /* 0x002fc40000400000 */
[----:B------:R-:W-:Y:S02]  /*2d290*/  F2FP.TF32.F32.PACK_B R15, R15 ;  /* 0x0000000fff0f723e */ /* 0x000fe400024050ff */
[----:B------:R-:W-:Y:S02]  /*2d2a0*/  F2FP.TF32.F32.PACK_B R13, R13 ;  /* 0x0000000dff0d723e */ /* 0x000fe400024050ff */
[----:B------:R-:W-:Y:S01]  /*2d2b0*/  F2FP.TF32.F32.PACK_B R3, R3 ;  /* 0x00000003ff03723e */ /* 0x000fe200024050ff */
[----:B------:R0:W-:Y:S01]  /*2d2c0*/  @P5 STG.E desc[UR44][R4.64+0x184], R11 ;  /* 0x0001840b04005986 */ /* 0x0001e2000c10192c */
[----:B------:R-:W-:-:S03]  /*2d2d0*/  ISETP.GT.AND P5, PT, R0, 0x69, P3 ;  /* 0x000000690000780c */ /* 0x000fc60001fa4270 */
[----:B------:R-:W-:Y:S01]  /*2d2e0*/  @P0 STG.E desc[UR44][R6.64+0x180], R15 ;  /* 0x0001800f06000986 */ /* 0x000fe2000c10192c */
[C---:B------:R-:W-:Y:S01]  /*2d2f0*/  ISETP.GT.AND P0, PT, R0.reuse, 0x68, P2 ;  /* 0x000000680000780c */ /* 0x040fe20001704270 */
[-C--:B--2---:R-:W-:Y:S02]  /*2d300*/  FMUL R9, R221, R2.reuse ;  /* 0x00000002dd097220 */ /* 0x084fe40000400000 */
[----:B------:R1:W-:Y:S01]  /*2d310*/  @P1 STG.E desc[UR44][R6.64+0x184], R13 ;  /* 0x0001840d06001986 */ /* 0x0003e2000c10192c */
[----:B------:R-:W-:Y:S01]  /*2d320*/  ISETP.GT.AND P1, PT, R0, 0x69, P2 ;  /* 0x000000690000780c */ /* 0x000fe20001724270 */
[-C--:B------:R-:W-:Y:S02]  /*2d330*/  FMUL R19, R220, R2.reuse ;  /* 0x00000002dc137220 */ /* 0x080fe40000400000 */
[----:B------:R2:W-:Y:S01]  /*2d340*/  @P4 STG.E desc[UR44][R4.64+0x1a0], R3 ;  /* 0x0001a00304004986 */ /* 0x0005e2000c10192c */
[----:B------:R-:W-:Y:S01]  /*2d350*/  ISETP.GT.AND P4, PT, R0, 0x70, P3 ;  /* 0x000000700000780c */ /* 0x000fe20001f84270 */
[----:B0-----:R-:W-:Y:S01]  /*2d360*/  FMUL R11, R219, R2 ;  /* 0x00000002db0b7220 */ /* 0x001fe20000400000 */
[----:B------:R-:W-:-:S02]  /*2d370*/  F2FP.TF32.F32.PACK_B R9, R9 ;  /* 0x00000009ff09723e */ /* 0x000fc400024050ff */
[----:B------:R-:W-:Y:S01]  /*2d380*/  F2FP.TF32.F32.PACK_B R19, R19 ;  /* 0x00000013ff13723e */ /* 0x000fe200024050ff */
[-C--:B-1----:R-:W-:Y:S01]  /*2d390*/  FMUL R13, R218, R2.reuse ;  /* 0x00000002da0d7220 */ /* 0x082fe20000400000 */
[----:B------:R-:W-:Y:S01]  /*2d3a0*/  F2FP.TF32.F32.PACK_B R11, R11 ;  /* 0x0000000bff0b723e */ /* 0x000fe200024050ff */
[----:B------:R0:W-:Y:S03]  /*2d3b0*/  @P5 STG.E desc[UR44][R4.64+0x1a4], R9 ;  /* 0x0001a40904005986 */ /* 0x0001e6000c10192c */
[----:B------:R-:W-:Y:S01]  /*2d3c0*/  F2FP.TF32.F32.PACK_B R13, R13 ;  /* 0x0000000dff0d723e */ /* 0x000fe200024050ff */
[----:B------:R-:W-:Y:S01]  /*2d3d0*/  @P0 STG.E desc[UR44][R6.64+0x1a0], R19 ;  /* 0x0001a01306000986 */ /* 0x000fe2000c10192c */
[C---:B------:R-:W-:Y:S02]  /*2d3e0*/  ISETP.GT.AND P5, PT, R0.reuse, 0x71, P3 ;  /* 0x000000710000780c */ /* 0x040fe40001fa4270 */
[C---:B------:R-:W-:Y:S01]  /*2d3f0*/  ISETP.GT.AND P0, PT, R0.reuse, 0x70, P2 ;  /* 0x000000700000780c */ /* 0x040fe20001704270 */
[----:B------:R1:W-:Y:S01]  /*2d400*/  @P1 STG.E desc[UR44][R6.64+0x1a4], R11 ;  /* 0x0001a40b06001986 */ /* 0x0003e2000c10192c */
[----:B------:R-:W-:Y:S01]  /*2d410*/  ISETP.GT.AND P1, PT, R0, 0x71, P2 ;  /* 0x000000710000780c */ /* 0x000fe20001724270 */
[----:B--2---:R-:W-:-:S02]  /*2d420*/  FMUL R3, R217, R2 ;  /* 0x00000002d9037220 */ /* 0x004fc40000400000 */
[----:B------:R2:W-:Y:S01]  /*2d430*/  @P4 STG.E desc[UR44][R4.64+0x1c0], R13 ;  /* 0x0001c00d04004986 */ /* 0x0005e2000c10192c */
[----:B------:R-:W-:Y:S01]  /*2d440*/  ISETP.GT.AND P4, PT, R0, 0x78, P3 ;  /* 0x000000780000780c */ /* 0x000fe20001f84270 */
[-C--:B------:R-:W-:Y:S01]  /*2d450*/  FMUL R15, R216, R2.reuse ;  /* 0x00000002d80f7220 */ /* 0x080fe20000400000 */
[-C--:B0-----:R-:W-:Y:S01]  /*2d460*/  FMUL R9, R215, R2.reuse ;  /* 0x00000002d7097220 */ /* 0x081fe20000400000 */
[----:B------:R-:W-:Y:S01]  /*2d470*/  F2FP.TF32.F32.PACK_B R3, R3 ;  /* 0x00000003ff03723e */ /* 0x000fe200024050ff */
[----:B-1----:R-:W-:Y:S02]  /*2d480*/  FMUL R11, R214, R2 ;  /* 0x00000002d60b7220 */ /* 0x002fe40000400000 */
        /* <DEDUP_REMOVED lines=219> */
[C---:B------:R-:W-:Y:S01]  /*2e240*/  ISETP.GT.AND P4, PT, R0.reuse, 0xe8, P3 ;  /* 0x000000e80000780c */ /* 0x040fe20001f84270 */
[-C--:B------:R-:W-:Y:S01]  /*2e250*/  FMUL R15, R159, R2.reuse ;  /* 0x000000029f0f7220 */ /* 0x080fe20000400000 */
[----:B------:R-:W-:Y:S01]  /*2e260*/  ISETP.GT.AND P6, PT, R0, 0xe9, P3 ;  /* 0x000000e90000780c */ /* 0x000fe20001fc4270 */
[-C--:B0-----:R-:W-:Y:S01]  /*2e270*/  FMUL R13, R157, R2.reuse ;  /* 0x000000029d0d7220 */ /* 0x081fe20000400000 */
[----:B------:R-:W-:Y:S01]  /*2e280*/  F2FP.TF32.F32.PACK_B R11, R11 ;  /* 0x0000000bff0b723e */ /* 0x000fe200024050ff */
[-C--:B-1----:R-:W-:Y:S01]  /*2e290*/  FMUL R3, R156, R2.reuse ;  /* 0x000000029c037220 */ /* 0x082fe20000400000 */
[----:B------:R-:W-:Y:S01]  /*2e2a0*/  F2FP.TF32.F32.PACK_B R15, R15 ;  /* 0x0000000fff0f723e */ /* 0x000fe200024050ff */
[----:B--2---:R-:W-:Y:S01]  /*2e2b0*/  FMUL R9, R155, R2 ;  /* 0x000000029b097220 */ /* 0x004fe20000400000 */
[----:B------:R-:W-:Y:S02]  /*2e2c0*/  F2FP.TF32.F32.PACK_B R13, R13 ;  /* 0x0000000dff0d723e */ /* 0x000fe400024050ff */
[----:B------:R-:W-:Y:S01]  /*2e2d0*/  F2FP.TF32.F32.PACK_B R3, R3 ;  /* 0x00000003ff03723e */ /* 0x000fe200024050ff */
[----:B------:R0:W-:Y:S01]  /*2e2e0*/  @P5 STG.E desc[UR44][R4.64+0x384], R11 ;  /* 0x0003840b04005986 */ /* 0x0001e2000c10192c */
[----:B------:R-:W-:-:S03]  /*2e2f0*/  F2FP.TF32.F32.PACK_B R9, R9 ;  /* 0x00000009ff09723e */ /* 0x000fc600024050ff */
[----:B------:R-:W-:Y:S01]  /*2e300*/  @P0 STG.E desc[UR44][R6.64+0x380], R15 ;  /* 0x0003800f06000986 */ /* 0x000fe2000c10192c */
[----:B------:R-:W-:-:S03]  /*2e310*/  ISETP.GT.AND P0, PT, R0, 0xe8, P2 ;  /* 0x000000e80000780c */ /* 0x000fc60001704270 */
[----:B------:R1:W-:Y:S01]  /*2e320*/  @P1 STG.E desc[UR44][R6.64+0x384], R13 ;  /* 0x0003840d06001986 */ /* 0x0003e2000c10192c */
[----:B------:R-:W-:-:S03]  /*2e330*/  ISETP.GT.AND P5, PT, R0, 0xe9, P2 ;  /* 0x000000e90000780c */ /* 0x000fc600017a4270 */
[----:B------:R2:W-:Y:S01]  /*2e340*/  @P4 STG.E desc[UR44][R4.64+0x3a0], R3 ;  /* 0x0003a00304004986 */ /* 0x0005e2000c10192c */
[-C--:B------:R-:W-:Y:S01]  /*2e350*/  FMUL R19, R154, R2.reuse ;  /* 0x000000029a137220 */ /* 0x080fe20000400000 */
[C---:B------:R-:W-:Y:S02]  /*2e360*/  ISETP.GT.AND P4, PT, R0.reuse, 0xf1, P3 ;  /* 0x000000f10000780c */ /* 0x040fe40001f84270 */
[----:B------:R3:W-:Y:S01]  /*2e370*/  @P6 STG.E desc[UR44][R4.64+0x3a4], R9 ;  /* 0x0003a40904006986 */ /* 0x0007e2000c10192c */
[----:B------:R-:W-:Y:S01]  /*2e380*/  ISETP.GT.AND P6, PT, R0, 0xf0, P3 ;  /* 0x000000f00000780c */ /* 0x000fe20001fc4270 */
[-C--:B0-----:R-:W-:Y:S01]  /*2e390*/  FMUL R11, R153, R2.reuse ;  /* 0x00000002990b7220 */ /* 0x081fe20000400000 */
[-C--:B-1----:R-:W-:Y:S01]  /*2e3a0*/  FMUL R13, R152, R2.reuse ;  /* 0x00000002980d7220 */ /* 0x082fe20000400000 */
[----:B------:R-:W-:Y:S01]  /*2e3b0*/  F2FP.TF32.F32.PACK_B R19, R19 ;  /* 0x00000013ff13723e */ /* 0x000fe200024050ff */
[----:B--2---:R-:W-:Y:S02]  /*2e3c0*/  FMUL R3, R23, R2 ;  /* 0x0000000217037220 */ /* 0x004fe40000400000 */
[----:B------:R-:W-:-:S02]  /*2e3d0*/  F2FP.TF32.F32.PACK_B R11, R11 ;  /* 0x0000000bff0b723e */ /* 0x000fc400024050ff */
[----:B------:R-:W-:Y:S02]  /*2e3e0*/  F2FP.TF32.F32.PACK_B R13, R13 ;  /* 0x0000000dff0d723e */ /* 0x000fe400024050ff */
[----:B------:R-:W-:Y:S01]  /*2e3f0*/  F2FP.TF32.F32.PACK_B R3, R3 ;  /* 0x00000003ff03723e */ /* 0x000fe200024050ff */
[----:B------:R0:W-:Y:S04]  /*2e400*/  @P0 STG.E desc[UR44][R6.64+0x3a0], R19 ;  /* 0x0003a01306000986 */ /* 0x0001e8000c10192c */
[----:B------:R1:W-:Y:S04]  /*2e410*/  @P5 STG.E desc[UR44][R6.64+0x3a4], R11 ;  /* 0x0003a40b06005986 */ /* 0x0003e8000c10192c */
[----:B------:R-:W-:Y:S01]  /*2e420*/  @P6 STG.E desc[UR44][R4.64+0x3c0], R13 ;  /* 0x0003c00d04006986 */ /* 0x000fe2000c10192c */
[----:B------:R-:W-:-:S03]  /*2e430*/  ISETP.GT.AND P6, PT, R0, 0xf0, P2 ;  /* 0x000000f00000780c */ /* 0x000fc600017c4270 */
[----:B------:R2:W-:Y:S01]  /*2e440*/  @P4 STG.E desc[UR44][R4.64+0x3c4], R3 ;  /* 0x0003c40304004986 */ /* 0x0005e2000c10192c */
[C---:B------:R-:W-:Y:S02]  /*2e450*/  ISETP.GT.AND P4, PT, R0.reuse, 0xf8, P3 ;  /* 0x000000f80000780c */ /* 0x040fe40001f84270 */
[C---:B------:R-:W-:Y:S02]  /*2e460*/  ISETP.GT.AND P3, PT, R0.reuse, 0xf9, P3 ;  /* 0x000000f90000780c */ /* 0x040fe40001f64270 */
[----:B------:R-:W-:Y:S01]  /*2e470*/  ISETP.GT.AND P5, PT, R0, 0xf1, P2 ;  /* 0x000000f10000780c */ /* 0x000fe200017a4270 */
[-C--:B---3--:R-:W-:Y:S01]  /*2e480*/  FMUL R9, R22, R2.reuse ;  /* 0x0000000216097220 */ /* 0x088fe20000400000 */
[-C--:B------:R-:W-:Y:S01]  /*2e490*/  FMUL R15, R21, R2.reuse ;  /* 0x00000002150f7220 */ /* 0x080fe20000400000 */
[-C--:B0-----:R-:W-:Y:S01]  /*2e4a0*/  FMUL R19, R20, R2.reuse ;  /* 0x0000000214137220 */ /* 0x081fe20000400000 */
[----:B------:R-:W-:Y:S01]  /*2e4b0*/  FMUL R21, R18, R2 ;  /* 0x0000000212157220 */ /* 0x000fe20000400000 */
[----:B------:R-:W-:Y:S01]  /*2e4c0*/  USHF.L.U32 UR12, UR8, 0x9, URZ ;  /* 0x00000009080c7899 */ /* 0x000fe2000800063f */
[----:B------:R-:W-:-:S02]  /*2e4d0*/  F2FP.TF32.F32.PACK_B R9, R9 ;  /* 0x00000009ff09723e */ /* 0x000fc400024050ff */
[----:B------:R-:W-:Y:S02]  /*2e4e0*/  F2FP.TF32.F32.PACK_B R15, R15 ;  /* 0x0000000fff0f723e */ /* 0x000fe400024050ff */
[----:B------:R-:W-:Y:S01]  /*2e4f0*/  F2FP.TF32.F32.PACK_B R19, R19 ;  /* 0x00000013ff13723e */ /* 0x000fe200024050ff */
[----:B------:R-:W-:Y:S01]  /*2e500*/  USHF.L.U64.HI UR11, UR8, 0x9, UR9 ;  /* 0x00000009080b7899 */ /* 0x000fe20008010209 */
[----:B------:R-:W-:Y:S01]  /*2e510*/  F2FP.TF32.F32.PACK_B R21, R21 ;  /* 0x00000015ff15723e */ /* 0x000fe200024050ff */
[----:B-1----:R-:W-:Y:S01]  /*2e520*/  @P3 IMAD.MOV.U32 R11, RZ, RZ, R5 ;  /* 0x000000ffff0b3224 */ /* 0x002fe200078e0005 */
[----:B------:R-:W-:Y:S01]  /*2e530*/  @P3 MOV R10, R4 ;  /* 0x00000004000a3202 */ /* 0x000fe20000000f00 */
[----:B------:R0:W-:Y:S01]  /*2e540*/  @P6 STG.E desc[UR44][R6.64+0x3c0], R9 ;  /* 0x0003c00906006986 */ /* 0x0001e2000c10192c */
[----:B--2---:R-:W-:-:S03]  /*2e550*/  IMAD.U32 R3, RZ, RZ, UR12 ;  /* 0x0000000cff037e24 */ /* 0x004fc6000f8e00ff */
[----:B------:R-:W-:Y:S01]  /*2e560*/  @P5 STG.E desc[UR44][R6.64+0x3c4], R15 ;  /* 0x0003c40f06005986 */ /* 0x000fe2000c10192c */
[----:B------:R-:W-:-:S03]  /*2e570*/  ISETP.GT.AND P1, PT, R158, 0x80, PT ;  /* 0x000000809e00780c */ /* 0x000fc60003f24270 */
[----:B------:R1:W-:Y:S01]  /*2e580*/  @P4 STG.E desc[UR44][R4.64+0x3e0], R19 ;  /* 0x0003e01304004986 */ /* 0x0003e2000c10192c */
[C---:B------:R-:W-:Y:S02]  /*2e590*/  ISETP.GT.AND P4, PT, R0.reuse, 0xf8, P2 ;  /* 0x000000f80000780c */ /* 0x040fe40001784270 */
[----:B------:R-:W-:Y:S01]  /*2e5a0*/  ISETP.GT.AND P2, PT, R0, 0xf9, P2 ;  /* 0x000000f90000780c */ /* 0x000fe20001744270 */
[----:B------:R2:W-:Y:S01]  /*2e5b0*/  @P3 STG.E desc[UR44][R10.64+0x3e4], R21 ;  /* 0x0003e4150a003986 */ /* 0x0005e2000c10192c */
[----:B0-----:R-:W-:Y:S01]  /*2e5c0*/  MOV R9, UR11 ;  /* 0x0000000b00097c02 */ /* 0x001fe20008000f00 */
[-C--:B------:R-:W-:Y:S01]  /*2e5d0*/  FMUL R23, R14, R2.reuse ;  /* 0x000000020e177220 */ /* 0x080fe20000400000 */
[----:B------:R-:W-:Y:S01]  /*2e5e0*/  IADD3 R8, P3, P6, R4, UR5, R3 ;  /* 0x0000000504087c10 */ /* 0x000fe2000fe7e003 */
[-C--:B------:R-:W-:Y:S01]  /*2e5f0*/  FMUL R13, R12, R2.reuse ;  /* 0x000000020c0d7220 */ /* 0x080fe20000400000 */
[----:B------:R-:W-:Y:S02]  /*2e600*/  ISETP.GT.AND P5, PT, R0, RZ, P1 ;  /* 0x000000ff0000720c */ /* 0x000fe40000fa4270 */
[----:B------:R-:W-:Y:S01]  /*2e610*/  IADD3.X R9, R5, UR4, R9, P3, P6 ;  /* 0x0000000405097c10 */ /* 0x000fe20009fec409 */
[----:B------:R-:W-:Y:S01]  /*2e620*/  FMUL R3, R24, R2 ;  /* 0x0000000218037220 */ /* 0x000fe20000400000 */
[----:B------:R-:W-:-:S02]  /*2e630*/  ISETP.GT.AND P3, PT, R0, 0x1, P1 ;  /* 0x000000010000780c */ /* 0x000fc40000f64270 */
[----:B------:R-:W-:Y:S01]  /*2e640*/  F2FP.TF32.F32.PACK_B R23, R23 ;  /* 0x00000017ff17723e */ /* 0x000fe200024050ff */
[----:B------:R-:W-:Y:S01]  /*2e650*/  FMUL R25, R25, R2 ;  /* 0x0000000219197220 */ /* 0x000fe20000400000 */
[----:B-1----:R-:W-:Y:S02]  /*2e660*/  IADD3 R4, P6, R4, UR12, RZ ;  /* 0x0000000c04047c10 */ /* 0x002fe4000ffde0ff */
[----:B------:R-:W-:Y:S02]  /*2e670*/  F2FP.TF32.F32.PACK_B R13, R13 ;  /* 0x0000000dff0d723e */ /* 0x000fe400024050ff */
[----:B------:R-:W-:Y:S01]  /*2e680*/  ISETP.GT.AND P0, PT, R158, 0x88, PT ;  /* 0x000000889e00780c */ /* 0x000fe20003f04270 */
[----:B------:R-:W-:Y:S01]  /*2e690*/  @P4 STG.E desc[UR44][R6.64+0x3e0], R23 ;  /* 0x0003e01706004986 */ /* 0x000fe2000c10192c */
[----:B------:R-:W-:Y:S02]  /*2e6a0*/  IADD3.X R5, R5, UR11, RZ, P6, !PT ;  /* 0x0000000b05057c10 */ /* 0x000fe4000b7fe4ff */
[----:B------:R-:W-:Y:S01]  /*2e6b0*/  F2FP.TF32.F32.PACK_B R3, R3 ;  /* 0x00000003ff03723e */ /* 0x000fe200024050ff */
[----:B------:R-:W-:Y:S01]  /*2e6c0*/  @P2 STG.E desc[UR44][R6.64+0x3e4], R13 ;  /* 0x0003e40d06002986 */ /* 0x000fe2000c10192c */
[----:B------:R-:W-:-:S02]  /*2e6d0*/  F2FP.TF32.F32.PACK_B R25, R25 ;  /* 0x00000019ff19723e */ /* 0x000fc400024050ff */
[----:B------:R-:W-:Y:S01]  /*2e6e0*/  ISETP.GT.AND P2, PT, R0, RZ, P0 ;  /* 0x000000ff0000720c */ /* 0x000fe20000744270 */
[----:B------:R0:W-:Y:S01]  /*2e6f0*/  @P5 STG.E desc[UR44][R4.64], R3 ;  /* 0x0000000304005986 */ /* 0x0001e2000c10192c */
[-C--:B------:R-:W-:Y:S01]  /*2e700*/  FMUL R15, R26, R2.reuse ;  /* 0x000000021a0f7220 */ /* 0x080fe20000400000 */
[----:B------:R-:W-:Y:S02]  /*2e710*/  ISETP.GT.AND P4, PT, R0, 0x1, P0 ;  /* 0x000000010000780c */ /* 0x000fe40000784270 */
[----:B--2---:R-:W-:Y:S01]  /*2e720*/  IADD3 R10, P5, R4, UR5, RZ ;  /* 0x00000005040a7c10 */ /* 0x004fe2000ffbe0ff */
[----:B------:R-:W-:Y:S01]  /*2e730*/  @P3 STG.E desc[UR44][R4.64+0x4], R25 ;  /* 0x0000041904003986 */ /* 0x000fe2000c10192c */
[----:B------:R-:W-:Y:S01]  /*2e740*/  ISETP.GT.AND P3, PT, R0, 0x8, P1 ;  /* 0x000000080000780c */ /* 0x000fe20000f64270 */
[-C--:B------:R-:W-:Y:S01]  /*2e750*/  FMUL R27, R27, R2.reuse ;  /* 0x000000021b1b7220 */ /* 0x080fe20000400000 */
[----:B------:R-:W-:Y:S02]  /*2e760*/  F2FP.TF32.F32.PACK_B R15, R15 ;  /* 0x0000000fff0f723e */ /* 0x000fe400024050ff */
[----:B------:R-:W-:Y:S01]  /*2e770*/  IADD3.X R11, R5, UR4, RZ, P5, !PT ;  /* 0x00000004050b7c10 */ /* 0x000fe2000affe4ff */
[----:B0-----:R-:W-:Y:S01]  /*2e780*/  FMUL R3, R28, R2 ;  /* 0x000000021c037220 */ /* 0x001fe20000400000 */
[----:B------:R-:W-:-:S02]  /*2e790*/  F2FP.TF32.F32.PACK_B R27, R27 ;  /* 0x0000001bff1b723e */ /* 0x000fc400024050ff */
[C---:B------:R-:W-:Y:S01]  /*2e7a0*/  ISETP.GT.AND P5, PT, R0.reuse, 0x9, P1 ;  /* 0x000000090000780c */ /* 0x040fe20000fa4270 */
[----:B------:R-:W-:Y:S01]  /*2e7b0*/  @P2 STG.E desc[UR44][R10.64], R15 ;  /* 0x0000000f0a002986 */ /* 0x000fe2000c10192c */
[----:B------:R-:W-:Y:S02]  /*2e7c0*/  F2FP.TF32.F32.PACK_B R3, R3 ;  /* 0x00000003ff03723e */ /* 0x000fe400024050ff */
[----:B------:R-:W-:Y:S01]  /*2e7d0*/  ISETP.GT.AND P2, PT, R0, 0x8, P0 ;  /* 0x000000080000780c */ /* 0x000fe20000744270 */
[-C--:B------:R-:W-:Y:S01]  /*2e7e0*/  FMUL R29, R29, R2.reuse ;  /* 0x000000021d1d7220 */ /* 0x080fe20000400000 */
[----:B------:R0:W-:Y:S01]  /*2e7f0*/  @P4 STG.E desc[UR44][R10.64+0x4], R27 ;  /* 0x0000041b0a004986 */ /* 0x0001e2000c10192c */
[----:B------:R-:W-:Y:S01]  /*2e800*/  FMUL R13, R30, R2 ;  /* 0x000000021e0d7220 */ /* 0x000fe20000400000 */
[----:B------:R-:W-:Y:S02]  /*2e810*/  IADD3 R6, P4, R4, UR5, RZ ;  /* 0x0000000504067c10 */ /* 0x000fe4000ff9e0ff */
[----:B------:R1:W-:Y:S01]  /*2e820*/  @P3 STG.E desc[UR44][R4.64+0x20], R3 ;  /* 0x0000200304003986 */ /* 0x0003e2000c10192c */
[----:B------:R-:W-:-:S02]  /*2e830*/  ISETP.GT.AND P3, PT, R0, 0x9, P0 ;  /* 0x000000090000780c */ /* 0x000fc40000764270 */
[----:B------:R-:W-:Y:S01]  /*2e840*/  F2FP.TF32.F32.PACK_B R29, R29 ;  /* 0x0000001dff1d723e */ /* 0x000fe200024050ff */
[----:B------:R-:W-:Y:S01]  /*2e850*/  FMUL R31, R31, R2 ;  /* 0x000000021f1f7220 */ /* 0x000fe20000400000 */
[----:B------:R-:W-:Y:S02]  /*2e860*/  F2FP.TF32.F32.PACK_B R13, R13 ;  /* 0x0000000dff0d723e */ /* 0x000fe400024050ff */
[----:B------:R-:W-:Y:S01]  /*2e870*/  IADD3.X R7, R5, UR4, RZ, P4, !PT ;  /* 0x0000000405077c10 */ /* 0x000fe2000a7fe4ff */
[----:B------:R-:W-:Y:S01]  /*2e880*/  @P5 STG.E desc[UR44][R4.64+0x24], R29 ;  /* 0x0000241d04005986 */ /* 0x000fe2000c10192c */
[----:B------:R-:W-:-:S03]  /*2e890*/  F2FP.TF32.F32.PACK_B R31, R31 ;  /* 0x0000001fff1f723e */ /* 0x000fc600024050ff */
[----:B------:R2:W-:Y:S01]  /*2e8a0*/  @P2 STG.E desc[UR44][R6.64+0x20], R13 ;  /* 0x0000200d06002986 */ /* 0x0005e2000c10192c */
[C---:B------:R-:W-:Y:S02]  /*2e8b0*/  ISETP.GT.AND P2, PT, R0.reuse, 0x10, P0 ;  /* 0x000000100000780c */ /* 0x040fe40000744270 */
[C---:B------:R-:W-:Y:S01]  /*2e8c0*/  ISETP.GT.AND P4, PT, R0.reuse, 0x10, P1 ;  /* 0x000000100000780c */ /* 0x040fe20000f84270 */
[----:B------:R-:W-:Y:S01]  /*2e8d0*/  @P3 STG.E desc[UR44][R8.64+0x24], R31 ;  /* 0x0000241f08003986 */ /* 0x000fe2000c10192c */
[----:B------:R-:W-:Y:S01]  /*2e8e0*/  ISETP.GT.AND P5, PT, R0, 0x11, P1 ;  /* 0x000000110000780c */ /* 0x000fe20000fa4270 */
[-C--:B0-----:R-:W-:Y:S01]  /*2e8f0*/  FMUL R11, R32, R2.reuse ;  /* 0x00000002200b7220 */ /* 0x081fe20000400000 */
[----:B------:R-:W-:Y:S01]  /*2e900*/  ISETP.GT.AND P3, PT, R0, 0x11, P0 ;  /* 0x000000110000780c */ /* 0x000fe20000764270 */
[-C--:B------:R-:W-:Y:S01]  /*2e910*/  FMUL R33, R33, R2.reuse ;  /* 0x0000000221217220 */ /* 0x080fe20000400000 */
[----:B-1----:R-:W-:Y:S02]  /*2e920*/  FMUL R3, R34, R2 ;  /* 0x0000000222037220 */ /* 0x002fe40000400000 */
[----:B------:R-:W-:-:S02]  /*2e930*/  F2FP.TF32.F32.PACK_B R11, R11 ;  /* 0x0000000bff0b723e */ /* 0x000fc400024050ff */
[----:B------:R-:W-:Y:S01]  /*2e940*/  F2FP.TF32.F32.PACK_B R33, R33 ;  /* 0x00000021ff21723e */ /* 0x000fe200024050ff */
[----:B--2---:R-:W-:Y:S01]  /*2e950*/  @P2 IMAD.MOV.U32 R6, RZ, RZ, R8 ;  /* 0x000000ffff062224 */ /* 0x004fe200078e0008 */
[----:B------:R-:W-:Y:S01]  /*2e960*/  F2FP.TF32.F32.PACK_B R3, R3 ;  /* 0x00000003ff03723e */ /* 0x000fe200024050ff */
[----:B------:R-:W-:Y:S01]  /*2e970*/  FMUL R35, R35, R2 ;  /* 0x0000000223237220 */ /* 0x000fe20000400000 */
[----:B------:R-:W-:Y:S01]  /*2e980*/  @P2 MOV R7, R9 ;  /* 0x0000000900072202 */ /* 0x000fe20000000f00 */
[----:B------:R-:W-:Y:S04]  /*2e990*/  @P4 STG.E desc[UR44][R4.64+0x40], R11 ;  /* 0x0000400b04004986 */ /* 0x000fe8000c10192c */
[----:B------:R-:W-:Y:S01]  /*2e9a0*/  @P5 STG.E desc[UR44][R4.64+0x44], R33 ;  /* 0x0000442104005986 */ /* 0x000fe2000c10192c */
[----:B------:R-:W-:-:S03]  /*2e9b0*/  F2FP.TF32.F32.PACK_B R35, R35 ;  /* 0x00000023ff23723e */ /* 0x000fc600024050ff */
[----:B------:R0:W-:Y:S01]  /*2e9c0*/  @P2 STG.E desc[UR44][R6.64+0x40], R3 ;  /* 0x0000400306002986 */ /* 0x0001e2000c10192c */
[C---:B------:R-:W-:Y:S02]  /*2e9d0*/  ISETP.GT.AND P2, PT, R0.reuse, 0x18, P0 ;  /* 0x000000180000780c */ /* 0x040fe40000744270 */
[C---:B------:R-:W-:Y:S02]  /*2e9e0*/  ISETP.GT.AND P4, PT, R0.reuse, 0x18, P1 ;  /* 0x000000180000780c */ /* 0x040fe40000f84270 */
[----:B------:R-:W-:Y:S01]  /*2e9f0*/  ISETP.GT.AND P5, PT, R0, 0x19, P1 ;  /* 0x000000190000780c */ /* 0x000fe20000fa4270 */
[----:B0-----:R-:W-:Y:S01]  /*2ea00*/  @P3 IMAD.MOV.U32 R6, RZ, RZ, R8 ;  /* 0x000000ffff063224 */ /* 0x001fe200078e0008 */
[----:B------:R-:W-:Y:S01]  /*2ea10*/  @P3 MOV R7, R9 ;  /* 0x0000000900073202 */ /* 0x000fe20000000f00 */
[-C--:B------:R-:W-:Y:S01]  /*2ea20*/  FMUL R13, R36, R2.reuse ;  /* 0x00000002240d7220 */ /* 0x080fe20000400000 */
[----:B------:R-:W-:-:S03]  /*2ea30*/  FMUL R37, R37, R2 ;  /* 0x0000000225257220 */ /* 0x000fc60000400000 */
[----:B------:R0:W-:Y:S01]  /*2ea40*/  @P3 STG.E desc[UR44][R6.64+0x44], R35 ;  /* 0x0000442306003986 */ /* 0x0001e2000c10192c */
[----:B------:R-:W-:Y:S01]  /*2ea50*/  ISETP.GT.AND P3, PT, R0, 0x19, P0 ;  /* 0x000000190000780c */ /* 0x000fe20000764270 */
[-C--:B------:R-:W-:Y:S01]  /*2ea60*/  FMUL R11, R38, R2.reuse ;  /* 0x00000002260b7220 */ /* 0x080fe20000400000 */
[----:B------:R-:W-:Y:S02]  /*2ea70*/  F2FP.TF32.F32.PACK_B R13, R13 ;  /* 0x0000000dff0d723e */ /* 0x000fe400024050ff */
[----:B------:R-:W-:Y:S01]  /*2ea80*/  F2FP.TF32.F32.PACK_B R37, R37 ;  /* 0x00000025ff25723e */ /* 0x000fe200024050ff */
[----:B------:R-:W-:Y:S01]  /*2ea90*/  FMUL R39, R39, R2 ;  /* 0x0000000227277220 */ /* 0x000fe20000400000 */
[----:B------:R-:W-:Y:S01]  /*2eaa0*/  F2FP.TF32.F32.PACK_B R11, R11 ;  /* 0x0000000bff0b723e */ /* 0x000fe200024050ff */
[----:B------:R-:W-:Y:S01]  /*2eab0*/  @P4 STG.E desc[UR44][R4.64+0x60], R13 ;  /* 0x0000600d04004986 */ /* 0x000fe2000c10192c */
[----:B0-----:R-:W-:Y:S01]  /*2eac0*/  @P2 IMAD.MOV.U32 R6, RZ, RZ, R8 ;  /* 0x000000ffff062224 */ /* 0x001fe200078e0008 */
[----:B------:R-:W-:-:S02]  /*2ead0*/  @P2 MOV R7, R9 ;  /* 0x0000000900072202 */ /* 0x000fc40000000f00 */
        /* <DEDUP_REMOVED lines=406> */
[-C--:B------:R-:W-:Y:S01]  /*30440*/  FMUL R13, R120, R2.reuse ;  /* 0x00000002780d7220 */ /* 0x080fe20000400000 */
[----:B0-----:R-:W-:Y:S01]  /*30450*/  @P3 IMAD.MOV.U32 R6, RZ, RZ, R8 ;  /* 0x000000ffff063224 */ /* 0x001fe200078e0008 */
[----:B------:R-:W-:Y:S01]  /*30460*/  @P3 MOV R7, R9 ;  /* 0x0000000900073202 */ /* 0x000fe20000000f00 */
[-C--:B------:R-:W-:Y:S01]  /*30470*/  FMUL R121, R121, R2.reuse ;  /* 0x0000000279797220 */ /* 0x080fe20000400000 */
[----:B------:R-:W-:-:S03]  /*30480*/  FMUL R11, R122, R2 ;  /* 0x000000027a0b7220 */ /* 0x000fc60000400000 */
[----:B------:R0:W-:Y:S01]  /*30490*/  @P3 STG.E desc[UR44][R6.64+0x2e4], R119 ;  /* 0x0002e47706003986 */ /* 0x0001e2000c10192c */
[----:B------:R-:W-:Y:S02]  /*304a0*/  ISETP.GT.AND P3, PT, R0, 0xc1, P0 ;  /* 0x000000c10000780c */ /* 0x000fe40000764270 */
        /* <DEDUP_REMOVED lines=8> */
[----:B------:R-:W-:Y:S01]  /*30530*/  ISETP.GT.AND P4, PT, R0, 0xc8, P1 ;  /* 0x000000c80000780c */ /* 0x000fe20000f84270 */
[-C--:B------:R-:W-:Y:S01]  /*30540*/  FMUL R3, R124, R2.reuse ;  /* 0x000000027c037220 */ /* 0x080fe20000400000 */
[----:B------:R-:W-:Y:S01]  /*30550*/  F2FP.TF32.F32.PACK_B R123, R123 ;  /* 0x0000007bff7b723e */ /* 0x000fe200024050ff */
[----:B------:R0:W-:Y:S01]  /*30560*/  @P2 STG.E desc[UR44][R6.64+0x300], R11 ;  /* 0x0003000b06002986 */ /* 0x0001e2000c10192c */
[C---:B------:R-:W-:Y:S02]  /*30570*/  ISETP.GT.AND P2, PT, R0.reuse, 0xc8, P0 ;  /* 0x000000c80000780c */ /* 0x040fe40000744270 */
[----:B------:R-:W-:Y:S01]  /*30580*/  ISETP.GT.AND P5, PT, R0, 0xc9, P1 ;  /* 0x000000c90000780c */ /* 0x000fe20000fa4270 */
[-C--:B------:R-:W-:Y:S01]  /*30590*/  FMUL R125, R125, R2.reuse ;  /* 0x000000027d7d7220 */ /* 0x080fe20000400000 */
[----:B------:R-:W-:Y:S01]  /*305a0*/  F2FP.TF32.F32.PACK_B R3, R3 ;  /* 0x00000003ff03723e */ /* 0x000fe200024050ff */
[----:B0-----:R-:W-:Y:S01]  /*305b0*/  @P3 IMAD.MOV.U32 R6, RZ, RZ, R8 ;  /* 0x000000ffff063224 */ /* 0x001fe200078e0008 */
[----:B------:R-:W-:Y:S01]  /*305c0*/  @P3 MOV R7, R9 ;  /* 0x0000000900073202 */ /* 0x000fe20000000f00 */
[----:B------:R-:W-:-:S04]  /*305d0*/  FMUL R13, R126, R2 ;  /* 0x000000027e0d7220 */ /* 0x000fc80000400000 */
[----:B------:R0:W-:Y:S01]  /*305e0*/  @P3 STG.E desc[UR44][R6.64+0x304], R123 ;  /* 0x0003047b06003986 */ /* 0x0001e2000c10192c */
[C---:B------:R-:W-:Y:S02]  /*305f0*/  ISETP.GT.AND P3, PT, R0.reuse, 0xc9, P0 ;  /* 0x000000c90000780c */ /* 0x040fe40000764270 */
[----:B------:R-:W-:Y:S01]  /*30600*/  F2FP.TF32.F32.PACK_B R125, R125 ;  /* 0x0000007dff7d723e */ /* 0x000fe200024050ff */
[----:B------:R-:W-:Y:S01]  /*30610*/  @P4 STG.E desc[UR44][R4.64+0x320], R3 ;  /* 0x0003200304004986 */ /* 0x000fe2000c10192c */
[----:B------:R-:W-:Y:S01]  /*30620*/  ISETP.GT.AND P4, PT, R0, 0xd0, P1 ;  /* 0x000000d00000780c */ /* 0x000fe20000f84270 */
[-C--:B------:R-:W-:Y:S01]  /*30630*/  FMUL R127, R127, R2.reuse ;  /* 0x000000027f7f7220 */ /* 0x080fe20000400000 */
[----:B------:R-:W-:Y:S01]  /*30640*/  F2FP.TF32.F32.PACK_B R13, R13 ;  /* 0x0000000dff0d723e */ /* 0x000fe200024050ff */
[----:B------:R-:W-:Y:S01]  /*30650*/  FMUL R11, R128, R2 ;  /* 0x00000002800b7220 */ /* 0x000fe20000400000 */
[----:B0-----:R-:W-:Y:S01]  /*30660*/  @P2 IMAD.MOV.U32 R6, RZ, RZ, R8 ;  /* 0x000000ffff062224 */ /* 0x001fe200078e0008 */
[----:B------:R-:W-:Y:S01]  /*30670*/  @P2 MOV R7, R9 ;  /* 0x0000000900072202 */ /* 0x000fe20000000f00 */
[----:B------:R-:W-:Y:S01]  /*30680*/  @P5 STG.E desc[UR44][R4.64+0x324], R125 ;  /* 0x0003247d04005986 */ /* 0x000fe2000c10192c */
[----:B------:R-:W-:-:S02]  /*30690*/  ISETP.GT.AND P5, PT, R0, 0xd1, P1 ;  /* 0x000000d10000780c */ /* 0x000fc40000fa4270 */
[----:B------:R-:W-:Y:S01]  /*306a0*/  F2FP.TF32.F32.PACK_B R127, R127 ;  /* 0x0000007fff7f723e */ /* 0x000fe200024050ff */
[----:B------:R0:W-:Y:S01]  /*306b0*/  @P2 STG.E desc[UR44][R6.64+0x320], R13 ;  /* 0x0003200d06002986 */ /* 0x0001e2000c10192c */
[----:B------:R-:W-:Y:S02]  /*306c0*/  F2FP.TF32.F32.PACK_B R11, R11 ;  /* 0x0000000bff0b723e */ /* 0x000fe400024050ff */
[----:B------:R-:W-:Y:S01]  /*306d0*/  ISETP.GT.AND P2, PT, R0, 0xd0, P0 ;  /* 0x000000d00000780c */ /* 0x000fe20000744270 */
[-C--:B------:R-:W-:Y:S01]  /*306e0*/  FMUL R129, R129, R2.reuse ;  /* 0x0000000281817220 */ /* 0x080fe20000400000 */
[----:B0-----:R-:W-:Y:S01]  /*306f0*/  @P3 IMAD.MOV.U32 R6, RZ, RZ, R8 ;  /* 0x000000ffff063224 */ /* 0x001fe200078e0008 */
[----:B------:R-:W-:Y:S01]  /*30700*/  @P3 MOV R7, R9 ;  /* 0x0000000900073202 */ /* 0x000fe20000000f00 */
[----:B------:R-:W-:Y:S02]  /*30710*/  FMUL R3, R130, R2 ;  /* 0x0000000282037220 */ /* 0x000fe40000400000 */
[----:B------:R-:W-:-:S02]  /*30720*/  F2FP.TF32.F32.PACK_B R129, R129 ;  /* 0x00000081ff81723e */ /* 0x000fc400024050ff */
[----:B------:R0:W-:Y:S04]  /*30730*/  @P3 STG.E desc[UR44][R6.64+0x324], R127 ;  /* 0x0003247f06003986 */ /* 0x0001e8000c10192c */
[----:B------:R1:W-:Y:S01]  /*30740*/  @P4 STG.E desc[UR44][R4.64+0x340], R11 ;  /* 0x0003400b04004986 */ /* 0x0003e2000c10192c */
[C---:B------:R-:W-:Y:S02]  /*30750*/  ISETP.GT.AND P4, PT, R0.reuse, 0xd1, P0 ;  /* 0x000000d10000780c */ /* 0x040fe40000784270 */
[C---:B------:R-:W-:Y:S01]  /*30760*/  ISETP.GT.AND P3, PT, R0.reuse, 0xd8, P0 ;  /* 0x000000d80000780c */ /* 0x040fe20000764270 */
[----:B------:R-:W-:Y:S01]  /*30770*/  @P5 STG.E desc[UR44][R4.64+0x344], R129 ;  /* 0x0003448104005986 */ /* 0x000fe2000c10192c */
[----:B------:R-:W-:Y:S01]  /*30780*/  ISETP.GT.AND P5, PT, R0, 0xd8, P1 ;  /* 0x000000d80000780c */ /* 0x000fe20000fa4270 */
[-C--:B------:R-:W-:Y:S01]  /*30790*/  FMUL R131, R131, R2.reuse ;  /* 0x0000000283837220 */ /* 0x080fe20000400000 */
[----:B------:R-:W-:Y:S01]  /*307a0*/  F2FP.TF32.F32.PACK_B R3, R3 ;  /* 0x00000003ff03723e */ /* 0x000fe200024050ff */
[----:B0-----:R-:W-:Y:S01]  /*307b0*/  @P2 IMAD.MOV.U32 R6, RZ, RZ, R8 ;  /* 0x000000ffff062224 */ /* 0x001fe200078e0008 */
[----:B------:R-:W-:Y:S01]  /*307c0*/  @P2 MOV R7, R9 ;  /* 0x0000000900072202 */ /* 0x000fe20000000f00 */
[-C--:B------:R-:W-:Y:S01]  /*307d0*/  FMUL R13, R132, R2.reuse ;  /* 0x00000002840d7220 */ /* 0x080fe20000400000 */
[----:B------:R-:W-:Y:S01]  /*307e0*/  ISETP.GT.AND P6, PT, R0, 0xd9, P1 ;  /* 0x000000d90000780c */ /* 0x000fe20000fc4270 */
[-C--:B------:R-:W-:Y:S01]  /*307f0*/  FMUL R133, R133, R2.reuse ;  /* 0x0000000285857220 */ /* 0x080fe20000400000 */
[----:B------:R-:W-:Y:S01]  /*30800*/  F2FP.TF32.F32.PACK_B R131, R131 ;  /* 0x00000083ff83723e */ /* 0x000fe200024050ff */
[----:B------:R0:W-:Y:S01]  /*30810*/  @P2 STG.E desc[UR44][R6.64+0x340], R3 ;  /* 0x0003400306002986 */ /* 0x0001e2000c10192c */
[----:B-1----:R-:W-:Y:S01]  /*30820*/  FMUL R11, R134, R2 ;  /* 0x00000002860b7220 */ /* 0x002fe20000400000 */
[----:B------:R-:W-:-:S02]  /*30830*/  F2FP.TF32.F32.PACK_B R13, R13 ;  /* 0x0000000dff0d723e */ /* 0x000fc400024050ff */
[----:B------:R-:W-:Y:S02]  /*30840*/  ISETP.GT.AND P2, PT, R0, 0xd9, P0 ;  /* 0x000000d90000780c */ /* 0x000fe40000744270 */
[----:B------:R-:W-:Y:S01]  /*30850*/  F2FP.TF32.F32.PACK_B R133, R133 ;  /* 0x00000085ff85723e */ /* 0x000fe200024050ff */
[----:B0-----:R-:W-:Y:S01]  /*30860*/  @P4 IMAD.MOV.U32 R6, RZ, RZ, R8 ;  /* 0x000000ffff064224 */ /* 0x001fe200078e0008 */
[----:B------:R-:W-:Y:S02]  /*30870*/  @P4 MOV R7, R9 ;  /* 0x0000000900074202 */ /* 0x000fe40000000f00 */
[----:B------:R-:W-:-:S03]  /*30880*/  F2FP.TF32.F32.PACK_B R11, R11 ;  /* 0x0000000bff0b723e */ /* 0x000fc600024050ff */
[----:B------:R0:W-:Y:S01]  /*30890*/  @P4 STG.E desc[UR44][R6.64+0x344], R131 ;  /* 0x0003448306004986 */ /* 0x0001e2000c10192c */
[----:B------:R-:W-:-:S03]  /*308a0*/  FMUL R135, R135, R2 ;  /* 0x0000000287877220 */ /* 0x000fc60000400000 */
[----:B------:R1:W-:Y:S01]  /*308b0*/  @P5 STG.E desc[UR44][R4.64+0x360], R13 ;  /* 0x0003600d04005986 */ /* 0x0003e2000c10192c */
[----:B------:R-:W-:-:S03]  /*308c0*/  ISETP.GT.AND P5, PT, R0, 0xe0, P0 ;  /* 0x000000e00000780c */ /* 0x000fc600007a4270 */
[----:B------:R-:W-:Y:S01]  /*308d0*/  @P6 STG.E desc[UR44][R4.64+0x364], R133 ;  /* 0x0003648504006986 */ /* 0x000fe2000c10192c */
[----:B0-----:R-:W-:Y:S01]  /*308e0*/  @P3 IMAD.MOV.U32 R6, RZ, RZ, R8 ;  /* 0x000000ffff063224 */ /* 0x001fe200078e0008 */
[----:B------:R-:W-:Y:S02]  /*308f0*/  @P3 MOV R7, R9 ;  /* 0x0000000900073202 */ /* 0x000fe40000000f00 */
[----:B------:R-:W-:-:S03]  /*30900*/  ISETP.GT.AND P4, PT, R0, 0xe1, P1 ;  /* 0x000000e10000780c */ /* 0x000fc60000f84270 */
[----:B------:R0:W-:Y:S01]  /*30910*/  @P3 STG.E desc[UR44][R6.64+0x360], R11 ;  /* 0x0003600b06003986 */ /* 0x0001e2000c10192c */
[----:B------:R-:W-:Y:S01]  /*30920*/  ISETP.GT.AND P3, PT, R0, 0xe0, P1 ;  /* 0x000000e00000780c */ /* 0x000fe20000f64270 */
[-C--:B------:R-:W-:Y:S01]  /*30930*/  FMUL R3, R136, R2.reuse ;  /* 0x0000000288037220 */ /* 0x080fe20000400000 */
[----:B------:R-:W-:Y:S01]  /*30940*/  ISETP.GT.AND P6, PT, R0, 0xe1, P0 ;  /* 0x000000e10000780c */ /* 0x000fe200007c4270 */
[-C--:B------:R-:W-:Y:S01]  /*30950*/  FMUL R137, R137, R2.reuse ;  /* 0x0000000289897220 */ /* 0x080fe20000400000 */
[----:B------:R-:W-:Y:S01]  /*30960*/  F2FP.TF32.F32.PACK_B R135, R135 ;  /* 0x00000087ff87723e */ /* 0x000fe200024050ff */
[-C--:B-1----:R-:W-:Y:S01]  /*30970*/  FMUL R13, R138, R2.reuse ;  /* 0x000000028a0d7220 */ /* 0x082fe20000400000 */
[----:B------:R-:W-:Y:S01]  /*30980*/  F2FP.TF32.F32.PACK_B R3, R3 ;  /* 0x00000003ff03723e */ /* 0x000fe200024050ff */
[----:B0-----:R-:W-:Y:S01]  /*30990*/  @P2 IMAD.MOV.U32 R6, RZ, RZ, R8 ;  /* 0x000000ffff062224 */ /* 0x001fe200078e0008 */
[----:B------:R-:W-:Y:S02]  /*309a0*/  @P2 MOV R7, R9 ;  /* 0x0000000900072202 */ /* 0x000fe40000000f00 */
[----:B------:R-:W-:Y:S01]  /*309b0*/  F2FP.TF32.F32.PACK_B R137, R137 ;  /* 0x00000089ff89723e */ /* 0x000fe200024050ff */
[----:B------:R-:W-:Y:S01]  /*309c0*/  FMUL R139, R139, R2 ;  /* 0x000000028b8b7220 */ /* 0x000fe20000400000 */
[----:B------:R-:W-:Y:S01]  /*309d0*/  F2FP.TF32.F32.PACK_B R13, R13 ;  /* 0x0000000dff0d723e */ /* 0x000fe200024050ff */
[----:B------:R0:W-:Y:S04]  /*309e0*/  @P2 STG.E desc[UR44][R6.64+0x364], R135 ;  /* 0x0003648706002986 */ /* 0x0001e8000c10192c */
[----:B------:R-:W-:Y:S01]  /*309f0*/  @P3 STG.E desc[UR44][R4.64+0x380], R3 ;  /* 0x0003800304003986 */ /* 0x000fe2000c10192c */
[----:B------:R-:W-:-:S03]  /*30a00*/  F2FP.TF32.F32.PACK_B R139, R139 ;  /* 0x0000008bff8b723e */ /* 0x000fc600024050ff */
[----:B------:R-:W-:Y:S01]  /*30a10*/  @P4 STG.E desc[UR44][R4.64+0x384], R137 ;  /* 0x0003848904004986 */ /* 0x000fe2000c10192c */
[----:B0-----:R-:W-:Y:S01]  /*30a20*/  @P5 IMAD.MOV.U32 R6, RZ, RZ, R8 ;  /* 0x000000ffff065224 */ /* 0x001fe200078e0008 */
[----:B------:R-:W-:-:S05]  /*30a30*/  @P5 MOV R7, R9 ;  /* 0x0000000900075202 */ /* 0x000fca0000000f00 */
[----:B------:R0:W-:Y:S01]  /*30a40*/  @P5 STG.E desc[UR44][R6.64+0x380], R13 ;  /* 0x0003800d06005986 */ /* 0x0001e2000c10192c */
[C---:B------:R-:W-:Y:S02]  /*30a50*/  ISETP.GT.AND P5, PT, R0.reuse, 0xe8, P0 ;  /* 0x000000e80000780c */ /* 0x040fe400007a4270 */
[----:B------:R-:W-:Y:S01]  /*30a60*/  ISETP.GT.AND P2, PT, R0, 0xe8, P1 ;  /* 0x000000e80000780c */ /* 0x000fe20000f44270 */
[----:B0-----:R-:W-:Y:S01]  /*30a70*/  @P6 IMAD.MOV.U32 R6, RZ, RZ, R8 ;  /* 0x000000ffff066224 */ /* 0x001fe200078e0008 */
[----:B------:R-:W-:Y:S01]  /*30a80*/  @P6 MOV R7, R9 ;  /* 0x0000000900076202 */ /* 0x000fe20000000f00 */
[----:B------:R-:W-:Y:S01]  /*30a90*/  FMUL R11, R140, R2 ;  /* 0x000000028c0b7220 */ /* 0x000fe20000400000 */
[----:B------:R-:W-:-:S03]  /*30aa0*/  ISETP.GT.AND P3, PT, R0, 0xe9, P0 ;  /* 0x000000e90000780c */ /* 0x000fc60000764270 */
[----:B------:R0:W-:Y:S01]  /*30ab0*/  @P6 STG.E desc[UR44][R6.64+0x384], R139 ;  /* 0x0003848b06006986 */ /* 0x0001e2000c10192c */
[----:B------:R-:W-:Y:S01]  /*30ac0*/  ISETP.GT.AND P6, PT, R0, 0xe9, P1 ;  /* 0x000000e90000780c */ /* 0x000fe20000fc4270 */
[-C--:B------:R-:W-:Y:S01]  /*30ad0*/  FMUL R141, R141, R2.reuse ;  /* 0x000000028d8d7220 */ /* 0x080fe20000400000 */
[-C--:B------:R-:W-:Y:S01]  /*30ae0*/  FMUL R15, R142, R2.reuse ;  /* 0x000000028e0f7220 */ /* 0x080fe20000400000 */
[----:B------:R-:W-:Y:S02]  /*30af0*/  F2FP.TF32.F32.PACK_B R11, R11 ;  /* 0x0000000bff0b723e */ /* 0x000fe400024050ff */
[----:B------:R-:W-:Y:S02]  /*30b00*/  ISETP.GT.AND P4, PT, R0, 0xf0, P1 ;  /* 0x000000f00000780c */ /* 0x000fe40000f84270 */
[----:B------:R-:W-:Y:S01]  /*30b10*/  F2FP.TF32.F32.PACK_B R141, R141 ;  /* 0x0000008dff8d723e */ /* 0x000fe200024050ff */
[-C--:B------:R-:W-:Y:S01]  /*30b20*/  FMUL R143, R143, R2.reuse ;  /* 0x000000028f8f7220 */ /* 0x080fe20000400000 */
[----:B------:R-:W-:Y:S01]  /*30b30*/  F2FP.TF32.F32.PACK_B R15, R15 ;  /* 0x0000000fff0f723e */ /* 0x000fe200024050ff */
[----:B0-----:R-:W-:Y:S01]  /*30b40*/  @P5 IMAD.MOV.U32 R6, RZ, RZ, R8 ;  /* 0x000000ffff065224 */ /* 0x001fe200078e0008 */
[----:B------:R-:W-:Y:S01]  /*30b50*/  @P5 MOV R7, R9 ;  /* 0x0000000900075202 */ /* 0x000fe20000000f00 */
[----:B------:R-:W-:Y:S01]  /*30b60*/  FMUL R3, R144, R2 ;  /* 0x0000000290037220 */ /* 0x000fe20000400000 */
[----:B------:R-:W-:Y:S01]  /*30b70*/  @P2 STG.E desc[UR44][R4.64+0x3a0], R11 ;  /* 0x0003a00b04002986 */ /* 0x000fe2000c10192c */
[----:B------:R-:W-:-:S03]  /*30b80*/  F2FP.TF32.F32.PACK_B R143, R143 ;  /* 0x0000008fff8f723e */ /* 0x000fc600024050ff */
[----:B------:R-:W-:Y:S01]  /*30b90*/  @P6 STG.E desc[UR44][R4.64+0x3a4], R141 ;  /* 0x0003a48d04006986 */ /* 0x000fe2000c10192c */
[----:B------:R-:W-:-:S03]  /*30ba0*/  F2FP.TF32.F32.PACK_B R3, R3 ;  /* 0x00000003ff03723e */ /* 0x000fc600024050ff */
[----:B------:R0:W-:Y:S01]  /*30bb0*/  @P5 STG.E desc[UR44][R6.64+0x3a0], R15 ;  /* 0x0003a00f06005986 */ /* 0x0001e2000c10192c */
[C---:B------:R-:W-:Y:S02]  /*30bc0*/  ISETP.GT.AND P5, PT, R0.reuse, 0xf0, P0 ;  /* 0x000000f00000780c */ /* 0x040fe400007a4270 */
[----:B------:R-:W-:Y:S01]  /*30bd0*/  ISETP.GT.AND P2, PT, R0, 0xf1, P1 ;  /* 0x000000f10000780c */ /* 0x000fe20000f44270 */
[-C--:B------:R-:W-:Y:S01]  /*30be0*/  FMUL R145, R145, R2.reuse ;  /* 0x0000000291917220 */ /* 0x080fe20000400000 */
[----:B0-----:R-:W-:Y:S01]  /*30bf0*/  @P3 IMAD.MOV.U32 R6, RZ, RZ, R8 ;  /* 0x000000ffff063224 */ /* 0x001fe200078e0008 */
[----:B------:R-:W-:Y:S01]  /*30c00*/  @P3 MOV R7, R9 ;  /* 0x0000000900073202 */ /* 0x000fe20000000f00 */
[----:B------:R-:W-:-:S04]  /*30c10*/  FMUL R13, R146, R2 ;  /* 0x00000002920d7220 */ /* 0x000fc80000400000 */
[----:B------:R0:W-:Y:S04]  /*30c20*/  @P3 STG.E desc[UR44][R6.64+0x3a4], R143 ;  /* 0x0003a48f06003986 */ /* 0x0001e8000c10192c */
[----:B------:R-:W-:Y:S01]  /*30c30*/  @P4 STG.E desc[UR44][R4.64+0x3c0], R3 ;  /* 0x0003c00304004986 */ /* 0x000fe2000c10192c */
[C---:B------:R-:W-:Y:S02]  /*30c40*/  ISETP.GT.AND P4, PT, R0.reuse, 0xf1, P0 ;  /* 0x000000f10000780c */ /* 0x040fe40000784270 */
[C---:B------:R-:W-:Y:S02]  /*30c50*/  ISETP.GT.AND P3, PT, R0.reuse, 0xf8, P1 ;  /* 0x000000f80000780c */ /* 0x040fe40000f64270 */
[----:B------:R-:W-:Y:S02]  /*30c60*/  F2FP.TF32.F32.PACK_B R145, R145 ;  /* 0x00000091ff91723e */ /* 0x000fe400024050ff */
[C---:B------:R-:W-:Y:S01]  /*30c70*/  ISETP.GT.AND P1, PT, R0.reuse, 0xf9, P1 ;  /* 0x000000f90000780c */ /* 0x040fe20000f24270 */
[----:B0-----:R-:W-:Y:S01]  /*30c80*/  @P5 IMAD.MOV.U32 R6, RZ, RZ, R8 ;  /* 0x000000ffff065224 */ /* 0x001fe200078e0008 */
[----:B------:R-:W-:Y:S01]  /*30c90*/  ISETP.GT.AND P6, PT, R0, 0xf8, P0 ;  /* 0x000000f80000780c */ /* 0x000fe200007c4270 */
[----:B------:R-:W-:Y:S01]  /*30ca0*/  FMUL R147, R147, R2 ;  /* 0x0000000293937220 */ /* 0x000fe20000400000 */
[----:B------:R-:W-:-:S02]  /*30cb0*/  F2FP.TF32.F32.PACK_B R13, R13 ;  /* 0x0000000dff0d723e */ /* 0x000fc400024050ff */
[----:B------:R-:W-:Y:S01]  /*30cc0*/  @P5 MOV R7, R9 ;  /* 0x0000000900075202 */ /* 0x000fe20000000f00 */
[-C--:B------:R-:W-:Y:S01]  /*30cd0*/  FMUL R19, R148, R2.reuse ;  /* 0x0000000294137220 */ /* 0x080fe20000400000 */
[-C--:B------:R-:W-:Y:S01]  /*30ce0*/  FMUL R149, R149, R2.reuse ;  /* 0x0000000295957220 */ /* 0x080fe20000400000 */
[----:B------:R-:W-:Y:S01]  /*30cf0*/  @P2 STG.E desc[UR44][R4.64+0x3c4], R145 ;  /* 0x0003c49104002986 */ /* 0x000fe2000c10192c */
[----:B------:R-:W-:Y:S02]  /*30d00*/  ISETP.GT.AND P0, PT, R0, 0xf9, P0 ;  /* 0x000000f90000780c */ /* 0x000fe40000704270 */
[----:B------:R-:W-:Y:S01]  /*30d10*/  F2FP.TF32.F32.PACK_B R147, R147 ;  /* 0x00000093ff93723e */ /* 0x000fe200024050ff */
[----:B------:R0:W-:Y:S01]  /*30d20*/  @P5 STG.E desc[UR44][R6.64+0x3c0], R13 ;  /* 0x0003c00d06005986 */ /* 0x0001e2000c10192c */
[----:B------:R-:W-:Y:S01]  /*30d30*/  F2FP.TF32.F32.PACK_B R19, R19 ;  /* 0x00000013ff13723e */ /* 0x000fe200024050ff */
[-C--:B------:R-:W-:Y:S01]  /*30d40*/  FMUL R21, R150, R2.reuse ;  /* 0x0000000296157220 */ /* 0x080fe20000400000 */
[----:B------:R-:W-:Y:S01]  /*30d50*/  F2FP.TF32.F32.PACK_B R149, R149 ;  /* 0x00000095ff95723e */ /* 0x000fe200024050ff */
[----:B------:R-:W-:Y:S01]  /*30d60*/  FMUL R151, R151, R2 ;  /* 0x0000000297977220 */ /* 0x000fe20000400000 */
[----:B0-----:R-:W-:Y:S01]  /*30d70*/  @P4 IMAD.MOV.U32 R6, RZ, RZ, R8 ;  /* 0x000000ffff064224 */ /* 0x001fe200078e0008 */
[----:B------:R-:W-:-:S02]  /*30d80*/  @P4 MOV R7, R9 ;  /* 0x0000000900074202 */ /* 0x000fc40000000f00 */
[----:B------:R-:W-:-:S03]  /*30d90*/  F2FP.TF32.F32.PACK_B R21, R21 ;  /* 0x00000015ff15723e */ /* 0x000fc600024050ff */
[----:B------:R-:W-:Y:S01]  /*30da0*/  @P4 STG.E desc[UR44][R6.64+0x3c4], R147 ;  /* 0x0003c49306004986 */ /* 0x000fe2000c10192c */
[----:B------:R-:W-:-:S03]  /*30db0*/  F2FP.TF32.F32.PACK_B R151, R151 ;  /* 0x00000097ff97723e */ /* 0x000fc600024050ff */
[----:B------:R-:W-:Y:S04]  /*30dc0*/  @P3 STG.E desc[UR44][R4.64+0x3e0], R19 ;  /* 0x0003e01304003986 */ /* 0x000fe8000c10192c */
[----:B------:R0:W-:Y:S02]  /*30dd0*/  @P1 STG.E desc[UR44][R4.64+0x3e4], R149 ;  /* 0x0003e49504001986 */ /* 0x0001e4000c10192c */
[----:B0-----:R-:W-:Y:S01]  /*30de0*/  @P6 IMAD.MOV.U32 R4, RZ, RZ, R8 ;  /* 0x000000ffff046224 */ /* 0x001fe200078e0008 */
[----:B------:R-:W-:-:S05]  /*30df0*/  @P6 MOV R5, R9 ;  /* 0x0000000900056202 */ /* 0x000fca0000000f00 */
[----:B------:R0:W-:Y:S04]  /*30e00*/  @P6 STG.E desc[UR44][R4.64+0x3e0], R21 ;  /* 0x0003e01504006986 */ /* 0x0001e8000c10192c */
[----:B------:R0:W-:Y:S02]  /*30e10*/  @P0 STG.E desc[UR44][R8.64+0x3e4], R151 ;  /* 0x0003e49708000986 */ /* 0x0001e4000c10192c */
.L_x_536:
[----:B------:R-:W-:Y:S05]  /*30e20*/  BSYNC B0 ;  /* 0x0000000000007941 */ /* 0x000fea0003800000 */
.L_x_28:
[----:B0---4-:R-:W4:Y:S01]  /*30e30*/  LDL.LU R4, [R1+0x200] ;  /* 0x0002000001047983 */ /* 0x011f220000300800 */
[----:B------:R-:W-:Y:S01]  /*30e40*/  ULDC UR4, c[0x0][0xc] ;  /* 0x0000030000047ab9 */ /* 0x000fe20000000800 */
[----:B------:R-:W-:Y:S01]  /*30e50*/  ULDC UR5, c[0x0][0x10] ;  /* 0x0000040000057ab9 */ /* 0x000fe20000000800 */
[----:B-----5:R-:W4:Y:S01]  /*30e60*/  LDC R3, c[0x0][0x14] ;  /* 0x00000500ff037b82 */ /* 0x020f220000000800 */
[----:B------:R-:W-:Y:S01]  /*30e70*/  UIMAD.WIDE.U32 UR4, UR4, UR5, URZ ;  /* 0x00000005040472a5 */ /* 0x000fe2000f8e003f */
[----:B------:R-:W-:Y:S01]  /*30e80*/  IMAD.MOV.U32 R5, RZ, RZ, R17 ;  /* 0x000000ffff057224 */ /* 0x000fe200078e0011 */
[----:B------:R-:W-:Y:S01]  /*30e90*/  UMOV UR41, 0xffffffff ;  /* 0xffffffff00297882 */ /* 0x000fe20000000000 */
[----:B------:R-:W-:Y:S01]  /*30ea0*/  UMOV UR42, 0xffffffff ;  /* 0xffffffff002a7882 */ /* 0x000fe20000000000 */
[----:B------:R-:W-:Y:S02]  /*30eb0*/  PRMT R0, RZ, 0x7610, R0 ;  /* 0x00007610ff007816 */ /* 0x000fe40000000000 */
[----:B----4-:R-:W-:-:S04]  /*30ec0*/  IMAD.WIDE.U32 R4, R3, UR4, R4 ;  /* 0x0000000403047c25 */ /* 0x010fc8000f8e0004 */
[----:B------:R-:W-:Y:S02]  /*30ed0*/  IMAD.MOV.U32 R6, RZ, RZ, R4 ;  /* 0x000000ffff067224 */ /* 0x000fe400078e0004 */
[----:B------:R-:W-:Y:S01]  /*30ee0*/  IMAD R3, R3, UR5, RZ ;  /* 0x0000000503037c24 */ /* 0x000fe2000f8e02ff */
[----:B------:R-:W-:Y:S02]  /*30ef0*/  ULDC.64 UR4, c[0x0][0x650] ;  /* 0x0001940000047ab9 */ /* 0x000fe40000000a00 */
[----:B------:R0:W-:Y:S01]  /*30f00*/  STL [R1+0x200], R6 ;  /* 0x0002000601007387 */ /* 0x0001e20000100800 */
[----:B------:R-:W-:Y:S02]  /*30f10*/  ISETP.GE.U32.AND P0, PT, R4, UR4, PT ;  /* 0x0000000404007c0c */ /* 0x000fe4000bf06070 */
[----:B------:R-:W-:-:S04]  /*30f20*/  IADD3 R17, R5, R3, RZ ;  /* 0x0000000305117210 */ /* 0x000fc80007ffe0ff */
[----:B------:R-:W-:-:S13]  /*30f30*/  ISETP.GE.U32.AND.EX P0, PT, R17, UR5, PT, P0 ;  /* 0x0000000511007c0c */ /* 0x000fda000bf06100 */
[----:B0-----:R-:W-:Y:S05]  /*30f40*/  @P0 BRA `(.L_x_537) ;  /* 0x0000000400880947 */ /* 0x001fea0003800000 */
[----:B------:R-:W0:Y:S01]  /*30f50*/  S2UR UR6, SR_CTAID.X ;  /* 0x00000000000679c3 */ /* 0x000e220000002500 */
[----:B------:R-:W-:Y:S01]  /*30f60*/  ULDC.64 UR12, c[0x0][0x628] ;  /* 0x00018a00000c7ab9 */ /* 0x000fe20000000a00 */
[----:B------:R-:W-:Y:S01]  /*30f70*/  ULDC UR4, c[0x0][0x150] ;  /* 0x0000540000047ab9 */ /* 0x000fe20000000800 */
[----:B------:R-:W-:Y:S01]  /*30f80*/  ISETP.NE.U32.AND P0, PT, RZ, UR12, PT ;  /* 0x0000000cff007c0c */ /* 0x000fe2000bf05070 */
[----:B------:R-:W-:Y:S01]  /*30f90*/  ULDC UR15, c[0x0][0x630] ;  /* 0x00018c00000f7ab9 */ /* 0x000fe20000000800 */
[C---:B------:R-:W-:Y:S01]  /*30fa0*/  R2UR UR16, R6.reuse ;  /* 0x00000000061072ca */ /* 0x040fe200000e0000 */
[----:B------:R-:W-:Y:S01]  /*30fb0*/  ULDC UR19, c[0x0][0x154] ;  /* 0x0000550000137ab9 */ /* 0x000fe20000000800 */
[----:B------:R-:W-:Y:S01]  /*30fc0*/  ISETP.NE.AND.EX P0, PT, RZ, UR13, PT, P0 ;  /* 0x0000000dff007c0c */ /* 0x000fe2000bf05300 */
[----:B------:R-:W4:Y:S01]  /*30fd0*/  S2UR UR18, SR_CTAID.Y ;  /* 0x00000000001279c3 */ /* 0x000f220000002600 */
[----:B------:R-:W-:Y:S02]  /*30fe0*/  R2UR UR17, R17 ;  /* 0x00000000111172ca */ /* 0x000fe400000e0000 */
[----:B------:R-:W-:-:S02]  /*30ff0*/  R2UR UR10, R6 ;  /* 0x00000000060a72ca */ /* 0x000fc400000e0000 */
[----:B------:R-:W-:Y:S02]  /*31000*/  R2UR UR11, R17 ;  /* 0x00000000110b72ca */ /* 0x000fe400000e0000 */
[----:B0-----:R-:W-:-:S05]  /*31010*/  I2FP.F32.U32 R0, UR6 ;  /* 0x0000000600007c45 */ /* 0x001fca0008201000 */
[----:B------:R-:W-:-:S04]  /*31020*/  FMUL R0, R0, UR4 ;  /* 0x0000000400007c20 */ /* 0x000fc80008400000 */
[----:B------:R0:W0:Y:S01]  /*31030*/  F2I.U32.TRUNC.NTZ R3, R0 ;  /* 0x0000000000037305 */ /* 0x000022000020f000 */
[----:B----4-:R-:W-:Y:S05]  /*31040*/  @!P0 BRA `(.L_x_538) ;  /* 0x0000000000308947 */ /* 0x010fea0003800000 */
        /* <DEDUP_REMOVED lines=12> */
.L_x_538:
[----:B------:R-:W-:Y:S01]  /*31110*/  USHF.R.U64 UR42, UR10, UR15, UR11 ;  /* 0x0000000f0a2a7299 */ /* 0x000fe2000800120b */
[----:B0-----:R-:W-:Y:S01]  /*31120*/  I2FP.F32.U32 R0, UR18 ;  /* 0x0000001200007c45 */ /* 0x001fe20008201000 */
[----:B------:R-:W-:Y:S02]  /*31130*/  USHF.R.U32.HI UR4, URZ, UR15, UR11 ;  /* 0x0000000f3f047299 */ /* 0x000fe4000801160b */
        /* <DEDUP_REMOVED lines=8> */
[----:B------:R-:W-:Y:S01]  /*311c0*/  UIMAD.WIDE.U32 UR8, UR10, UR12, UR8 ;  /* 0x0000000c0a0872a5 */ /* 0x000fe2000f8e0008 */
[----:B------:R-:W-:Y:S01]  /*311d0*/  R2UR UR12, R3 ;  /* 0x00000000030c72ca */ /* 0x000fe200000e0000 */
[----:B------:R-:W-:Y:S01]  /*311e0*/  UIMAD UR10, UR10, UR13, UR4 ;  /* 0x0000000d0a0a72a4 */ /* 0x000fe2000f8e0204 */
[----:B------:R-:W-:Y:S01]  /*311f0*/  ULDC UR11, c[0x0][0x618] ;  /* 0x00018600000b7ab9 */ /* 0x000fe20000000800 */
[----:B------:R-:W-:Y:S02]  /*31200*/  ULDC UR21, c[0x0][0x658] ;  /* 0x0001960000157ab9 */ /* 0x000fe40000000800 */
[----:B------:R-:W-:Y:S01]  /*31210*/  UIADD3 UR9, UR9, UR10, URZ ;  /* 0x0000000a09097290 */ /* 0x000fe2000fffe03f */
[----:B------:R-:W-:Y:S01]  /*31220*/  UMOV UR15, 0xffffffff ;  /* 0xffffffff000f7882 */ /* 0x000fe20000000000 */
[----:B------:R-:W-:Y:S01]  /*31230*/  ULDC.64 UR4, c[0x0][0x640] ;  /* 0x0001900000047ab9 */ /* 0x000fe20000000a00 */
[----:B------:R-:W-:Y:S01]  /*31240*/  USHF.L.U32 UR15, UR15, UR21, URZ ;  /* 0x000000150f0f7299 */ /* 0x000fe2000800063f */
[----:B------:R-:W-:Y:S01]  /*31250*/  ISETP.NE.U32.AND P0, PT, RZ, UR4, PT ;  /* 0x00000004ff007c0c */ /* 0x000fe2000bf05070 */
[----:B------:R-:W-:-:S02]  /*31260*/  USHF.R.U64 UR16, UR8, UR11, UR9 ;  /* 0x0000000b08107299 */ /* 0x000fc40008001209 */
[----:B------:R-:W-:Y:S01]  /*31270*/  USHF.R.U32.HI UR8, URZ, UR11, UR9 ;  /* 0x0000000b3f087299 */ /* 0x000fe20008011609 */
[----:B0-----:R-:W-:Y:S01]  /*31280*/  R2UR UR14, R0 ;  /* 0x00000000000e72ca */ /* 0x001fe200000e0000 */
[----:B------:R-:W-:Y:S01]  /*31290*/  ULDC UR17, c[0x0][0x608] ;  /* 0x0001820000117ab9 */ /* 0x000fe20000000800 */
[----:B------:R-:W-:Y:S01]  /*312a0*/  ULOP3.LUT UR40, URZ, UR15, URZ, 0x33, !UPT ;  /* 0x0000000f3f287292 */ /* 0x000fe2000f8e333f */
[----:B------:R-:W-:Y:S01]  /*312b0*/  ISETP.NE.AND.EX P0, PT, RZ, UR5, PT, P0 ;  /* 0x00000005ff007c0c */ /* 0x000fe2000bf05300 */
[----:B------:R-:W-:Y:S02]  /*312c0*/  USHF.R.U64 UR15, UR16, UR17, UR8 ;  /* 0x00000011100f7299 */ /* 0x000fe40008001208 */
[----:B------:R-:W-:Y:S02]  /*312d0*/  USHF.R.U32.HI UR8, URZ, UR17, UR8 ;  /* 0x000000113f087299 */ /* 0x000fe40008011608 */
[----:B------:R-:W-:Y:S02]  /*312e0*/  UIADD3 UR12, -UR12, URZ, URZ ;  /* 0x0000003f0c0c7290 */ /* 0x000fe4000fffe13f */
[----:B------:R-:W-:Y:S01]  /*312f0*/  USHF.R.U64 UR17, UR15, UR21, UR8 ;  /* 0x000000150f117299 */ /* 0x000fe20008001208 */
[----:B------:R-:W-:Y:S01]  /*31300*/  UMOV UR19, 0x1 ;  /* 0x0000000100137882 */ /* 0x000fe20000000000 */
[----:B------:R-:W-:Y:S01]  /*31310*/  ULDC UR13, c[0x0][0x144] ;  /* 0x00005100000d7ab9 */ /* 0x000fe20000000800 */
[----:B------:R-:W-:Y:S01]  /*31320*/  ULDC UR7, c[0x0][0x600] ;  /* 0x0001800000077ab9 */ /* 0x000fe20000000800 */
[----:B------:R-:W-:-:S02]  /*31330*/  USHF.L.U32 UR24, UR19, UR21, URZ ;  /* 0x0000001513187299 */ /* 0x000fc4000800063f */
[----:B------:R-:W-:Y:S02]  /*31340*/  USHF.R.U32.HI UR8, URZ, UR21, UR8 ;  /* 0x000000153f087299 */ /* 0x000fe40008011608 */
[----:B------:R-:W-:Y:S02]  /*31350*/  UIMAD UR21, UR13, UR12, UR6 ;  /* 0x0000000c0d1572a4 */ /* 0x000fe4000f8e0206 */
[----:B------:R-:W-:Y:S02]  /*31360*/  UIADD3 UR20, UR7, -0x1, URZ ;  /* 0xffffffff07147890 */ /* 0x000fe4000fffe03f */
[----:B------:R-:W-:Y:S01]  /*31370*/  UIADD3 UR19, -UR14, URZ, URZ ;  /* 0x0000003f0e137290 */ /* 0x000fe2000fffe13f */
        /* <DEDUP_REMOVED lines=17> */
.L_x_539:
[----:B------:R-:W-:Y:S01]  /*31490*/  UISETP.NE.AND UP0, UPT, UR38, URZ, UPT ;  /* 0x0000003f2600728c */ /* 0x000fe2000bf05270 */
[----:B------:R-:W-:Y:S01]  /*314a0*/  MOV R0, 0x1 ;  /* 0x0000000100007802 */ /* 0x000fe20000000f00 */
[----:B------:R-:W-:Y:S02]  /*314b0*/  USHF.R.U64 UR4, UR6, UR22, UR8 ;  /* 0x0000001606047299 */ /* 0x000fe40008001208 */
[----:B------:R-:W-:Y:S02]  /*314c0*/  ULOP3.LUT UR40, UR15, UR40, URZ, 0xc0, !UPT ;  /* 0x000000280f287292 */ /* 0x000fe4000f8ec03f */
[----:B------:R-:W-:Y:S02]  /*314d0*/  UIADD3 UR5, -UR4, URZ, URZ ;  /* 0x0000003f04057290 */ /* 0x000fe4000fffe13f */
[----:B------:R-:W-:Y:S02]  /*314e0*/  UIMAD UR40, UR24, UR4, UR40 ;  /* 0x00000004182872a4 */ /* 0x000fe4000f8e0228 */
[----:B------:R-:W-:-:S02]  /*314f0*/  ULOP3.LUT UR16, UR16, UR20, URZ, 0xc0, !UPT ;  /* 0x0000001410107292 */ /* 0x000fc4000f8ec03f */
[----:B------:R-:W-:Y:S02]  /*31500*/  @UP0 UIMAD UR21, UR25, UR19, UR18 ;  /* 0x00000013191502a4 */ /* 0x000fe4000f8e0212 */
[----:B------:R-:W-:-:S03]  /*31510*/  UIMAD UR4, UR5, UR23, UR17 ;  /* 0x00000017050472a4 */ /* 0x000fc6000f8e0211 */
[----:B------:R-:W-:Y:S01]  /*31520*/  ULDC UR5, c[0x0][0x610] ;  /* 0x0001840000057ab9 */ /* 0x000fe20000000800 */
[----:B------:R-:W-:Y:S02]  /*31530*/  UIMAD UR4, UR4, UR7, UR16 ;  /* 0x00000007040472a4 */ /* 0x000fe4000f8e0210 */
[----:B------:R-:W-:-:S04]  /*31540*/  UIMAD UR40, UR40, UR5, UR21 ;  /* 0x00000005282872a4 */ /* 0x000fc8000f8e0215 */
[----:B------:R-:W-:Y:S02]  /*31550*/  USEL UR41, UR4, UR40, !UP0 ;  /* 0x0000002804297287 */ /* 0x000fe4000c000000 */
[----:B------:R-:W-:-:S12]  /*31560*/  USEL UR40, UR40, UR4, !UP0 ;  /* 0x0000000428287287 */ /* 0x000fd8000c000000 */
.L_x_537:
[----:B------:R-:W-:-:S13]  /*31570*/  LOP3.LUT P0, RZ, R0, 0xff, RZ, 0xc0, !PT ;  /* 0x000000ff00ff7812 */ /* 0x000fda000780c0ff */
[----:B------:R-:W-:Y:S05]  /*31580*/  @P0 BRA `(.L_x_540) ;  /* 0xfffffcf800dc0947 */ /* 0x000fea000383ffff */
[----:B------:R-:W-:Y:S05]  /*31590*/  EXIT ;  /* 0x000000000000794d */ /* 0x000fea0003800000 */
.L_x_3:
[----:B------:R-:W2:Y:S01]  /*315a0*/  LDL R4, [R1+0x200] ;  /* 0x0002000001047983 */ /* 0x000ea20000100800 */
[----:B------:R-:W-:Y:S01]  /*315b0*/  ULDC.64 UR8, c[0x0][0x650] ;  /* 0x0001940000087ab9 */ /* 0x000fe20000000a00 */
[----:B------:R-:W-:Y:S01]  /*315c0*/  PRMT R0, RZ, 0x7610, R0 ;  /* 0x00007610ff007816 */ /* 0x000fe20000000000 */
[----:B------:R-:W-:Y:S01]  /*315d0*/  IMAD.MOV.U32 R3, RZ, RZ, -0x1 ;  /* 0xffffffffff037424 */ /* 0x000fe200078e00ff */
[----:B------:R-:W-:Y:S01]  /*315e0*/  MOV R2, 0xffffffff ;  /* 0xffffffff00027802 */ /* 0x000fe20000000f00 */
[----:B------:R-:W-:Y:S01]  /*315f0*/  IMAD.MOV.U32 R10, RZ, RZ, -0x1 ;  /* 0xffffffffff0a7424 */ /* 0x000fe200078e00ff */
[----:B--2---:R-:W-:-:S04]  /*31600*/  ISETP.GE.U32.AND P0, PT, R4, UR8, PT ;  /* 0x0000000804007c0c */ /* 0x004fc8000bf06070 */
[----:B------:R-:W-:-:S13]  /*31610*/  ISETP.GE.U32.AND.EX P0, PT, R17, UR9, PT, P0 ;  /* 0x0000000911007c0c */ /* 0x000fda000bf06100 */
[----:B------:R-:W-:Y:S05]  /*31620*/  @P0 BRA `(.L_x_541) ;  /* 0x00000004008c0947 */ /* 0x000fea0003800000 */
[----:B------:R-:W-:Y:S01]  /*31630*/  I2FP.F32.U32 R0, UR4 ;  /* 0x0000000400007c45 */ /* 0x000fe20008201000 */
[----:B0-----:R-:W-:Y:S01]  /*31640*/  ULDC.64 UR16, c[0x0][0x628] ;  /* 0x00018a0000107ab9 */ /* 0x001fe20000000a00 */
        /* <DEDUP_REMOVED lines=24> */
.L_x_542:
        /* <DEDUP_REMOVED lines=24> */
[----:B------:R-:W-:Y:S01]  /*31950*/  UMOV UR19, 0x1 ;  /* 0x0000000100137882 */ /* 0x000fe20000000000 */
[----:B------:R-:W-:Y:S01]  /*31960*/  ULDC UR20, c[0x0][0x608] ;  /* 0x0001820000147ab9 */ /* 0x000fe20000000800 */
[----:B------:R-:W-:Y:S01]  /*31970*/  USHF.L.U32 UR26, UR19, UR23, URZ ;  /* 0x00000017131a7299 */ /* 0x000fe2000800063f */
[----:B------:R-:W-:Y:S01]  /*31980*/  ISETP.NE.AND.EX P0, PT, RZ, UR9, PT, P0 ;  /* 0x00000009ff007c0c */ /* 0x000fe2000bf05300 */
[----:B------:R-:W-:Y:S02]  /*31990*/  USHF.R.U64 UR19, UR18, UR20, UR11 ;  /* 0x0000001412137299 */ /* 0x000fe4000800120b */
[----:B------:R-:W-:Y:S02]  /*319a0*/  USHF.R.U32.HI UR11, URZ, UR20, UR11 ;  /* 0x000000143f0b7299 */ /* 0x000fe4000801160b */
[----:B------:R-:W-:-:S02]  /*319b0*/  UIADD3 UR15, -UR15, URZ, URZ ;  /* 0x0000003f0f0f7290 */ /* 0x000fc4000fffe13f */
[----:B------:R-:W-:Y:S01]  /*319c0*/  USHF.R.U64 UR20, UR19, UR23, UR11 ;  /* 0x0000001713147299 */ /* 0x000fe2000800120b */
[----:B------:R-:W-:Y:S01]  /*319d0*/  ULDC UR16, c[0x0][0x144] ;  /* 0x0000510000107ab9 */ /* 0x000fe20000000800 */
[----:B------:R-:W-:Y:S01]  /*319e0*/  ULDC UR6, c[0x0][0x600] ;  /* 0x0001800000067ab9 */ /* 0x000fe20000000800 */
[----:B------:R-:W-:Y:S02]  /*319f0*/  USHF.R.U32.HI UR11, URZ, UR23, UR11 ;  /* 0x000000173f0b7299 */ /* 0x000fe4000801160b */
[----:B------:R-:W-:Y:S02]  /*31a00*/  UIMAD UR23, UR16, UR15, UR4 ;  /* 0x0000000f101772a4 */ /* 0x000fe4000f8e0204 */
[----:B------:R-:W-:Y:S02]  /*31a10*/  UIADD3 UR22, UR6, -0x1, URZ ;  /* 0xffffffff06167890 */ /* 0x000fe4000fffe03f */
[----:B------:R-:W-:Y:S02]  /*31a20*/  ULOP3.LUT UR27, URZ, UR13, URZ, 0x33, !UPT ;  /* 0x0000000d3f1b7292 */ /* 0x000fe4000f8e333f */
        /* <DEDUP_REMOVED lines=18> */
.L_x_543:
[----:B------:R-:W-:Y:S01]  /*31b50*/  UISETP.NE.AND UP0, UPT, UR38, URZ, UPT ;  /* 0x0000003f2600728c */ /* 0x000fe2000bf05270 */
[----:B------:R-:W-:Y:S01]  /*31b60*/  MOV R0, 0x1 ;  /* 0x0000000100007802 */ /* 0x000fe20000000f00 */
[----:B------:R-:W-:Y:S01]  /*31b70*/  USHF.R.U64 UR8, UR4, UR24, UR11 ;  /* 0x0000001804087299 */ /* 0x000fe2000800120b */
[----:B------:R-:W-:Y:S01]  /*31b80*/  IMAD.U32 R10, RZ, RZ, UR5 ;  /* 0x00000005ff0a7e24 */ /* 0x000fe2000f8e00ff */
[----:B------:R-:W-:Y:S02]  /*31b90*/  ULOP3.LUT UR4, UR19, UR27, URZ, 0xc0, !UPT ;  /* 0x0000001b13047292 */ /* 0x000fe4000f8ec03f */
[----:B------:R-:W-:Y:S02]  /*31ba0*/  ULOP3.LUT UR18, UR18, UR22, URZ, 0xc0, !UPT ;  /* 0x0000001612127292 */ /* 0x000fe4000f8ec03f */
[----:B------:R-:W-:-:S03]  /*31bb0*/  UIMAD UR4, UR26, UR8, UR4 ;  /* 0x000000081a0472a4 */ /* 0x000fc6000f8e0204 */
[----:B------:R-:W-:Y:S02]  /*31bc0*/  @UP0 UIMAD UR23, UR28, UR21, UR7 ;  /* 0x000000151c1702a4 */ /* 0x000fe4000f8e0207 */
[----:B------:R-:W-:-:S03]  /*31bd0*/  UIADD3 UR7, -UR8, URZ, URZ ;  /* 0x0000003f08077290 */ /* 0x000fc6000fffe13f */
[----:B------:R-:W-:Y:S01]  /*31be0*/  ULDC UR8, c[0x0][0x610] ;  /* 0x0001840000087ab9 */ /* 0x000fe20000000800 */
[----:B------:R-:W-:Y:S02]  /*31bf0*/  UIMAD UR7, UR7, UR25, UR20 ;  /* 0x00000019070772a4 */ /* 0x000fe4000f8e0214 */
[----:B------:R-:W-:Y:S02]  /*31c00*/  UIMAD UR4, UR4, UR8, UR23 ;  /* 0x00000008040472a4 */ /* 0x000fe4000f8e0217 */
[----:B------:R-:W-:-:S04]  /*31c10*/  UIMAD UR7, UR7, UR6, UR18 ;  /* 0x00000006070772a4 */ /* 0x000fc8000f8e0212 */
[----:B------:R-:W-:Y:S02]  /*31c20*/  USEL UR6, UR7, UR4, !UP0 ;  /* 0x0000000407067287 */ /* 0x000fe4000c000000 */
[----:B------:R-:W-:-:S04]  /*31c30*/  USEL UR4, UR4, UR7, !UP0 ;  /* 0x0000000704047287 */ /* 0x000fc8000c000000 */
[----:B------:R-:W-:Y:S02]  /*31c40*/  MOV R2, UR6 ;  /* 0x0000000600027c02 */ /* 0x000fe40008000f00 */
[----:B------:R-:W-:-:S07]  /*31c50*/  IMAD.U32 R3, RZ, RZ, UR4 ;  /* 0x00000004ff037e24 */ /* 0x000fce000f8e00ff */
.L_x_541:
[----:B------:R-:W-:-:S08]  /*31c60*/  NOP ;  /* 0x0000000000007918 */ /* 0x000fd00000000000 */
[----:B0-----:R-:W0:-:S00]  /*31c70*/  USETMAXREG.DEALLOC.CTAPOOL 0x18 ;  /* 0x00000018000079c8 */ /* 0x001e0000080e0500 */
[----:B------:R-:W-:-:S13]  /*31c80*/  ISETP.NE.AND P0, PT, RZ, UR10, PT ;  /* 0x0000000aff007c0c */ /* 0x000fda000bf05270 */
[----:B------:R-:W-:Y:S05]  /*31c90*/  @P0 EXIT ;  /* 0x000000000000094d */ /* 0x000fea0003800000 */
[----:B0-----:R-:W-:Y:S01]  /*31ca0*/  LOP3.LUT P0, RZ, R0, 0xff, RZ, 0xc0, !PT ;  /* 0x000000ff00ff7812 */ /* 0x001fe2000780c0ff */
[----:B------:R-:W-:Y:S01]  /*31cb0*/  IMAD.MOV.U32 R6, RZ, RZ, RZ ;  /* 0x000000ffff067224 */ /* 0x000fe200078e00ff */
[----:B------:R-:W-:-:S11]  /*31cc0*/  MOV R7, 0x1 ;  /* 0x0000000100077802 */ /* 0x000fd60000000f00 */
[----:B------:R-:W-:Y:S05]  /*31cd0*/  @!P0 BRA `(.L_x_544) ;  /* 0x0000000c00dc8947 */ /* 0x000fea0003800000 */
[----:B------:R-:W0:Y:S01]  /*31ce0*/  LDC R0, c[0x0][0x28c] ;  /* 0x0000a300ff007b82 */ /* 0x000e220000000800 */
[----:B------:R-:W1:Y:S01]  /*31cf0*/  S2R R4, SR_TID.X ;  /* 0x0000000000047919 */ /* 0x000e620000002100 */
[----:B------:R-:W-:Y:S01]  /*31d00*/  ULDC UR13, c[0x0][0x658] ;  /* 0x00019600000d7ab9 */ /* 0x000fe20000000800 */
[----:B------:R-:W-:Y:S01]  /*31d10*/  UMOV UR5, 0xffffffff ;  /* 0xffffffff00057882 */ /* 0x000fe20000000000 */
[----:B------:R-:W-:Y:S01]  /*31d20*/  ULDC UR4, c[0x0][0xc] ;  /* 0x0000030000047ab9 */ /* 0x000fe20000000800 */
[----:B------:R-:W-:Y:S01]  /*31d30*/  USHF.L.U32 UR29, UR5, UR13, URZ ;  /* 0x0000000d051d7299 */ /* 0x000fe2000800063f */
[----:B------:R-:W-:Y:S01]  /*31d40*/  BSSY B0, `(.L_x_544) ;  /* 0x00000f0000007945 */ /* 0x000fe20003800000 */
[----:B------:R-:W-:Y:S01]  /*31d50*/  UMOV UR6, 0x1 ;  /* 0x0000000100067882 */ /* 0x000fe20000000000 */
[----:B------:R-:W-:Y:S01]  /*31d60*/  ULDC UR5, c[0x0][0x10] ;  /* 0x0000040000057ab9 */ /* 0x000fe20000000800 */
[----:B------:R-:W-:Y:S01]  /*31d70*/  USHF.L.U32 UR13, UR6, UR13, URZ ;  /* 0x0000000d060d7299 */ /* 0x000fe2000800063f */
[----:B------:R-:W-:Y:S01]  /*31d80*/  IMAD.MOV.U32 R9, RZ, RZ, 0x1 ;  /* 0x00000001ff097424 */ /* 0x000fe200078e00ff */
[----:B------:R-:W-:Y:S01]  /*31d90*/  UIMAD.WIDE.U32 UR4, UR4, UR5, URZ ;  /* 0x00000005040472a5 */ /* 0x000fe2000f8e003f */
[----:B------:R-:W-:Y:S01]  /*31da0*/  MOV R7, 0x1 ;  /* 0x0000000100077802 */ /* 0x000fe20000000f00 */
[----:B------:R-:W-:Y:S01]  /*31db0*/  ULDC UR6, c[0x0][0x14] ;  /* 0x0000050000067ab9 */ /* 0x000fe20000000800 */
[----:B------:R-:W-:Y:S01]  /*31dc0*/  IMAD.MOV.U32 R6, RZ, RZ, RZ ;  /* 0x000000ffff067224 */ /* 0x000fe200078e00ff */
[----:B------:R-:W-:-:S02]  /*31dd0*/  UIMAD.WIDE.U32 UR22, UR4, UR6, URZ ;  /* 0x00000006041672a5 */ /* 0x000fc4000f8e003f */
[----:B------:R-:W-:Y:S01]  /*31de0*/  UIMAD UR39, UR5, UR6, URZ ;  /* 0x00000006052772a4 */ /* 0x000fe2000f8e023f */
[----:B------:R-:W-:Y:S01]  /*31df0*/  ULDC UR21, c[0x0][0x600] ;  /* 0x0001800000157ab9 */ /* 0x000fe20000000800 */
[----:B------:R-:W-:Y:S02]  /*31e00*/  ULOP3.LUT UR45, UR37, 0x2, URZ, 0xfc, !UPT ;  /* 0x00000002252d7892 */ /* 0x000fe4000f8efc3f */
[----:B------:R-:W-:Y:S01]  /*31e10*/  UIADD3 UR21, UR21, -0x1, URZ ;  /* 0xffffffff15157890 */ /* 0x000fe2000fffe03f */
[----:B0-----:R-:W-:Y:S01]  /*31e20*/  IADD3 R0, R0, 0x7f, RZ ;  /* 0x0000007f00007810 */ /* 0x001fe20007ffe0ff */
[----:B------:R-:W-:Y:S02]  /*31e30*/  ULOP3.LUT UR29, URZ, UR29, URZ, 0x33, !UPT ;  /* 0x0000001d3f1d7292 */ /* 0x000fe4000f8e333f */
[----:B------:R-:W-:Y:S01]  /*31e40*/  UIADD3 UR39, UR23, UR39, URZ ;  /* 0x0000002717277290 */ /* 0x000fe2000fffe03f */
[----:B------:R-:W-:Y:S01]  /*31e50*/  SHF.R.S32.HI R5, RZ, 0x1f, R0 ;  /* 0x0000001fff057819 */ /* 0x000fe20000011400 */
[----:B------:R-:W-:-:S03]  /*31e60*/  ULDC.64 UR14, c[0x0][0x198] ;  /* 0x00006600000e7ab9 */ /* 0x000fc60000000a00 */
[----:B------:R-:W-:Y:S02]  /*31e70*/  LEA.HI R0, R5, R0, RZ, 0x7 ;  /* 0x0000000005007211 */ /* 0x000fe400078f38ff */
[C---:B-1----:R-:W-:Y:S02]  /*31e80*/  LOP3.LUT P3, RZ, R4.reuse, 0x7f, RZ, 0xc0, !PT ;  /* 0x0000007f04ff7812 */ /* 0x042fe4000786c0ff */
[----:B------:R-:W-:Y:S02]  /*31e90*/  LOP3.LUT P0, RZ, R4, 0x1f, RZ, 0xc0, !PT ;  /* 0x0000001f04ff7812 */ /* 0x000fe4000780c0ff */
[----:B------:R-:W-:Y:S02]  /*31ea0*/  SHF.R.S32.HI R0, RZ, 0x7, R0 ;  /* 0x00000007ff007819 */ /* 0x000fe40000011400 */
[----:B------:R-:W-:Y:S02]  /*31eb0*/  PLOP3.LUT P0, PT, P0, P3, PT, 0x8a, 0x0 ;  /* 0x000000000000781c */ /* 0x000fe40000707172 */
[----:B------:R-:W-:-:S11]  /*31ec0*/  IADD3 R16, R0, 0x1, RZ ;  /* 0x0000000100107810 */ /* 0x000fd60007ffe0ff */
.L_x_556:
[----:B------:R-:W-:-:S03]  /*31ed0*/  UMOV UR4, 0xffffffff ;  /* 0xffffffff00047882 */ /* 0x000fc60000000000 */
[----:B------:R-:W-:Y:S05]  /*31ee0*/  BRA.DIV UR4, `(.L_x_545) ;  /* 0x0000001204487947 */ /* 0x000fea000b800000 */
[----:B------:R-:W-:-:S13]  /*31ef0*/  ELECT P6, URZ, PT ;  /* 0x00000000003f782f */ /* 0x000fda00038c0000 */
.L_x_567:
[----:B------:R-:W0:Y:S01]  /*31f00*/  LDC R4, c[0x0][0x28c] ;  /* 0x0000a300ff047b82 */ /* 0x000e220000000800 */
[----:B------:R-:W-:Y:S01]  /*31f10*/  BSSY B1, `(.L_x_546) ;  /* 0x0000058000017945 */ /* 0x000fe20003800000 */
[----:B0-----:R-:W-:-:S13]  /*31f20*/  ISETP.LT.OR P6, PT, R4, 0x1, !P6 ;  /* 0x000000010400780c */ /* 0x001fda00077c1670 */
[----:B------:R-:W-:Y:S05]  /*31f30*/  @P6 BRA `(.L_x_547) ;  /* 0x0000000400546947 */ /* 0x000fea0003800000 */
[----:B------:R-:W-:Y:S01]  /*31f40*/  SHF.L.U32 R5, R2, 0x8, RZ ;  /* 0x0000000802057819 */ /* 0x000fe200000006ff */
[----:B------:R-:W-:Y:S01]  /*31f50*/  IMAD.SHL.U32 R3, R3, 0x100, RZ ;  /* 0x0000010003037824 */ /* 0x000fe200078e00ff */
[----:B------:R-:W-:Y:S01]  /*31f60*/  MOV R4, R16 ;  /* 0x0000001000047202 */ /* 0x000fe20000000f00 */
[----:B------:R-:W-:Y:S01]  /*31f70*/  IMAD.MOV.U32 R13, RZ, RZ, RZ ;  /* 0x000000ffff0d7224 */ /* 0x000fe200078e00ff */
[----:B------:R-:W-:Y:S01]  /*31f80*/  MOV R8, R6 ;  /* 0x0000000600087202 */ /* 0x000fe20000000f00 */
[----:B------:R-:W-:-:S07]  /*31f90*/  IMAD.MOV.U32 R2, RZ, RZ, R7 ;  /* 0x000000ffff027224 */ /* 0x000fce00078e0007 */
.L_x_551:
[----:B------:R-:W0:Y:S01]  /*31fa0*/  S2R R12, SR_CgaCtaId ;  /* 0x00000000000c7919 */ /* 0x000e220000008800 */
[----:B------:R-:W-:-:S04]  /*31fb0*/  MOV R11, 0x400 ;  /* 0x00000400000b7802 */ /* 0x000fc80000000f00 */
[----:B0-----:R-:W-:Y:S02]  /*31fc0*/  LEA R15, R12, R11, 0x18 ;  /* 0x0000000b0c0f7211 */ /* 0x001fe400078ec0ff */
[----:B------:R-:W-:Y:S01]  /*31fd0*/  SHF.L.U32 R11, R2, 0x1f, RZ ;  /* 0x0000001f020b7819 */ /* 0x000fe200000006ff */
[----:B------:R-:W0:Y:S02]  /*31fe0*/  @!P3 LDC R12, c[0x0][0x500] ;  /* 0x00014000ff0cbb82 */ /* 0x000e240000000800 */
[----:B------:R-:W-:-:S04]  /*31ff0*/  IMAD R14, R8, 0x8, R15 ;  /* 0x00000008080e7824 */ /* 0x000fc800078e020f */
[----:B------:R-:W1:Y:S02]  /*32000*/  SYNCS.PHASECHK.TRANS64.TRYWAIT P1, [R14+URZ+0x20], R11 ;  /* 0x0000200b0e0075a7 */ /* 0x000e64000802017f */
[----:B-1----:R-:W-:Y:S05]  /*32010*/  @!P1 BRA `(.L_x_548) ;  /* 0x00000010001c9947 */ /* 0x002fea0003800000 */
.L_x_568:
[----:B------:R-:W-:Y:S01]  /*32020*/  UPRMT UR4, UR45, 0x9910, URZ ;  /* 0x000099102d047896 */ /* 0x000fe2000800003f */
[----:B0-----:R0:W-:Y:S03]  /*32030*/  @!P3 SYNCS.ARRIVE.TRANS64 RZ, [R14+URZ], R12 ;  /* 0x0000000c0effb9a7 */ /* 0x0011e6000800003f */
[----:B------:R-:W-:-:S06]  /*32040*/  UISETP.NE.AND UP0, UPT, UR4, 0x2, UPT ;  /* 0x000000020400788c */ /* 0x000fcc000bf05270 */
[----:B------:R-:W-:-:S13]  /*32050*/  PLOP3.LUT P1, PT, PT, PT, UP0, 0x80, 0x0 ;  /* 0x000000000000781c */ /* 0x000fda0003f2f008 */
[----:B0-----:R-:W-:Y:S05]  /*32060*/  @P1 BRA `(.L_x_549) ;  /* 0x0000000000041947 */ /* 0x001fea0003800000 */
[----:B------:R-:W-:Y:S01]  /*32070*/  BPT.TRAP 0x1 ;  /* 0x000000040000795c */ /* 0x000fe20000300000 */
.L_x_549:
[----:B------:R-:W-:Y:S05]  /*32080*/  @P0 BRA `(.L_x_550) ;  /* 0x0000000000040947 */ /* 0x000fea0003800000 */
[----:B------:R-:W-:Y:S01]  /*32090*/  BPT.TRAP 0x1 ;  /* 0x000000040000795c */ /* 0x000fe20000300000 */
.L_x_550:
[----:B------:R-:W-:Y:S01]  /*320a0*/  LEA R15, R8, R15, 0x11 ;  /* 0x0000000f080f7211 */ /* 0x000fe200078e88ff */
[----:B------:R-:W-:Y:S01]  /*320b0*/  UIADD3 UR30, UP0, UR14, 0xf0, URZ ;  /* 0x000000f00e1e7890 */ /* 0x000fe2000ff1e03f */
[----:B------:R-:W-:Y:S01]  /*320c0*/  R2UR UR10, R13 ;  /* 0x000000000d0a72ca */ /* 0x000fe200000e0000 */
[----:B------:R-:W-:Y:S01]  /*320d0*/  UIADD3 UR4, UP1, UR14, 0x1f0, URZ ;  /* 0x000001f00e047890 */ /* 0x000fe2000ff3e03f */
[----:B------:R-:W-:Y:S01]  /*320e0*/  R2UR UR18, R15 ;  /* 0x000000000f1272ca */ /* 0x000fe200000e0000 */
[----:B------:R-:W-:Y:S01]  /*320f0*/  UIADD3.X UR31, URZ, UR15, URZ, UP0, !UPT ;  /* 0x0000000f3f1f7290 */ /* 0x000fe200087fe43f */
[----:B------:R-:W-:Y:S01]  /*32100*/  R2UR UR9, R14 ;  /* 0x000000000e0972ca */ /* 0x000fe200000e0000 */
[----:B------:R-:W-:Y:S01]  /*32110*/  UMOV UR6, 0x0 ;  /* 0x0000000000067882 */ /* 0x000fe20000000000 */
[----:B------:R-:W-:Y:S01]  /*32120*/  R2UR UR11, R3 ;  /* 0x00000000030b72ca */ /* 0x000fe200000e0000 */
[----:B------:R-:W-:Y:S01]  /*32130*/  UMOV UR7, 0x10000000 ;  /* 0x1000000000077882 */ /* 0x000fe20000000000 */
[----:B------:R-:W-:Y:S01]  /*32140*/  R2UR UR12, R10 ;  /* 0x000000000a0c72ca */ /* 0x000fe200000e0000 */
[----:B------:R-:W-:Y:S01]  /*32150*/  UIADD3.X UR5, URZ, UR15, URZ, UP1, !UPT ;  /* 0x0000000f3f057290 */ /* 0x000fe20008ffe43f */
[----:B------:R-:W-:Y:S01]  /*32160*/  R2UR UR35, R5 ;  /* 0x00000000052372ca */ /* 0x000fe200000e0000 */
[----:B------:R-:W-:Y:S01]  /*32170*/  VIADD R8, R8, 0x1 ;  /* 0x0000000108087836 */ /* 0x000fe20000000000 */
[----:B------:R-:W-:Y:S01]  /*32180*/  IADD3 R4, R4, -0x1, RZ ;  /* 0xffffffff04047810 */ /* 0x000fe20007ffe0ff */
[----:B------:R-:W-:Y:S01]  /*32190*/  UIADD3 UR58, UR10, 0x20, URZ ;  /* 0x000000200a3a7890 */ /* 0x000fe2000fffe03f */
[----:B------:R-:W-:Y:S01]  /*321a0*/  VIADD R13, R13, 0x80 ;  /* 0x000000800d0d7836 */ /* 0x000fe20000000000 */
[----:B------:R-:W-:Y:S01]  /*321b0*/  UIADD3 UR8, UR18, 0x100, URZ ;  /* 0x0000010012087890 */ /* 0x000fe2000fffe03f */
[----:B------:R-:W-:Y:S01]  /*321c0*/  ISETP.GT.AND P2, PT, R4, 0x1, PT ;  /* 0x000000010400780c */ /* 0x000fe20003f44270 */
[----:B------:R-:W-:Y:S01]  /*321d0*/  UIADD3 UR56, UR18, 0x8100, URZ ;  /* 0x0000810012387890 */ /* 0x000fe2000fffe03f */
[----:B------:R-:W-:Y:S01]  /*321e0*/  ISETP.NE.AND P1, PT, R8, 0x4, PT ;  /* 0x000000040800780c */ /* 0x000fe20003f25270 */
[----:B------:R-:W-:-:S02]  /*321f0*/  UIADD3 UR50, UR10, 0x40, URZ ;  /* 0x000000400a327890 */ /* 0x000fc4000fffe03f */
[----:B------:R-:W-:Y:S01]  /*32200*/  UIADD3 UR48, UR18, 0x10100, URZ ;  /* 0x0001010012307890 */ /* 0x000fe2000fffe03f */
[----:B-1----:R-:W-:Y:S01]  /*32210*/  SEL R11, RZ, 0x1, P1 ;  /* 0x00000001ff0b7807 */ /* 0x002fe20000800000 */
[----:B------:R-:W-:Y:S02]  /*32220*/  UIADD3 UR42, UR10, 0x60, URZ ;  /* 0x000000600a2a7890 */ /* 0x000fe4000fffe03f */
[----:B------:R0:W-:Y:S01]  /*32230*/  UTMALDG.3D [UR8], [UR30], desc[UR6] ;  /* 0x000006081e0075b4 */ /* 0x0001e20008011000 */
[----:B------:R-:W-:Y:S01]  /*32240*/  UIADD3 UR40, UR18, 0x18100, URZ ;  /* 0x0001810012287890 */ /* 0x000fe2000fffe03f */
[----:B------:R-:W-:Y:S01]  /*32250*/  LOP3.LUT R2, R2, R11, RZ, 0x3c, !PT ;  /* 0x0000000b02027212 */ /* 0x000fe200078e3cff */
[----:B------:R-:W-:Y:S01]  /*32260*/  UIADD3 UR32, UR18, 0x80100, URZ ;  /* 0x0008010012207890 */ /* 0x000fe2000fffe03f */
[----:B------:R-:W-:Y:S01]  /*32270*/  SEL R8, R8, RZ, P1 ;  /* 0x000000ff08087207 */ /* 0x000fe20000800000 */
[----:B------:R-:W-:Y:S02]  /*32280*/  UIADD3 UR24, UR18, 0x88100, URZ ;  /* 0x0008810012187890 */ /* 0x000fe4000fffe03f */
[----:B------:R-:W-:Y:S01]  /*32290*/  UIADD3 UR16, UR18, 0x90100, URZ ;  /* 0x0009010012107890 */ /* 0x000fe2000fffe03f */
[----:B------:R-:W-:Y:S01]  /*322a0*/  UMOV UR57, UR9 ;  /* 0x0000000900397c82 */ /* 0x000fe20008000000 */
        /* <DEDUP_REMOVED lines=8> */
[----:B------:R1:W-:Y:S01]  /*32330*/  UTMALDG.3D [UR56], [UR30], desc[UR6] ;  /* 0x000006381e0075b4 */ /* 0x0003e20008011000 */
[----:B------:R-:W-:Y:S01]  /*32340*/  UMOV UR33, UR9 ;  /* 0x0000000900217c82 */ /* 0x000fe20008000000 */
[----:B------:R-:W-:Y:S01]  /*32350*/  UMOV UR34, UR10 ;  /* 0x0000000a00227c82 */ /* 0x000fe20008000000 */
[----:B------:R-:W-:Y:S01]  /*32360*/  UMOV UR36, UR12 ;  /* 0x0000000c00247c82 */ /* 0x000fe20008000000 */
[----:B------:R-:W-:Y:S01]  /*32370*/  UMOV UR25, UR9 ;  /* 0x0000000900197c82 */ /* 0x000fe20008000000 */
[----:B------:R-:W-:Y:S01]  /*32380*/  UMOV UR27, UR35 ;  /* 0x00000023001b7c82 */ /* 0x000fe20008000000 */
[----:B0-----:R-:W-:Y:S01]  /*32390*/  UIADD3 UR8, UR18, 0x98100, URZ ;  /* 0x0009810012087890 */ /* 0x001fe2000fffe03f */
[----:B------:R1:W-:Y:S01]  /*323a0*/  UTMALDG.3D [UR48], [UR30], desc[UR6] ;  /* 0x000006301e0075b4 */ /* 0x0003e20008011000 */
        /* <DEDUP_REMOVED lines=9> */
[----:B------:R1:W-:Y:S01]  /*32440*/  UTMALDG.3D [UR32], [UR4], desc[UR6] ;  /* 0x00000620040075b4 */ /* 0x0003e20008011000 */
[----:B------:R1:W-:Y:S01]  /*32450*/  UTMALDG.3D [UR24], [UR4], desc[UR6] ;  /* 0x00000618040075b4 */ /* 0x0003e20008011000 */
[----:B------:R1:W-:Y:S01]  /*32460*/  UTMALDG.3D [UR16], [UR4], desc[UR6] ;  /* 0x00000610040075b4 */ /* 0x0003e20008011000 */
[----:B------:R1:W-:Y:S02]  /*32470*/  UTMALDG.3D [UR8], [UR4], desc[UR6] ;  /* 0x00000608040075b4 */ /* 0x0003e40008011000 */
[----:B-1----:R-:W-:Y:S05]  /*32480*/  @P2 BRA `(.L_x_551) ;  /* 0xfffffff800c42947 */ /* 0x002fea000383ffff */
.L_x_547:
[----:B------:R-:W-:Y:S05]  /*32490*/  BSYNC B1 ;  /* 0x0000000000017941 */ /* 0x000fea0003800000 */
.L_x_546:
[----:B------:R-:W2:Y:S01]  /*324a0*/  LDL.LU R14, [R1+0x200] ;  /* 0x00020000010e7983 */ /* 0x000ea20000300800 */
[----:B------:R-:W-:Y:S01]  /*324b0*/  LOP3.LUT P4, RZ, R9, 0xff, RZ, 0xc0, !PT ;  /* 0x000000ff09ff7812 */ /* 0x000fe2000788c0ff */
[----:B------:R-:W-:Y:S01]  /*324c0*/  ULDC.64 UR4, c[0x0][0x650] ;  /* 0x0001940000047ab9 */ /* 0x000fe20000000a00 */
[----:B------:R-:W-:Y:S01]  /*324d0*/  IADD3 R6, R0, R6, RZ ;  /* 0x0000000600067210 */ /* 0x000fe20007ffe0ff */
[----:B------:R-:W-:Y:S01]  /*324e0*/  BSSY B1, `(.L_x_552) ;  /* 0x0000073000017945 */ /* 0x000fe20003800000 */
[----:B------:R-:W-:Y:S01]  /*324f0*/  IMAD.MOV.U32 R10, RZ, RZ, -0x1 ;  /* 0xffffffffff0a7424 */ /* 0x000fe200078e00ff */
[----:B------:R-:W-:Y:S02]  /*32500*/  PRMT R4, RZ, 0x7610, R4 ;  /* 0x00007610ff047816 */ /* 0x000fe40000000004 */
[----:B------:R-:W-:Y:S02]  /*32510*/  SHF.R.U32.HI R2, RZ, 0x2, R6 ;  /* 0x00000002ff027819 */ /* 0x000fe40000011606 */
[----:B------:R-:W-:-:S02]  /*32520*/  ISETP.GT.U32.AND P1, PT, R6, 0x3, PT ;  /* 0x000000030600780c */ /* 0x000fc40003f24070 */
[----:B------:R-:W-:Y:S02]  /*32530*/  LOP3.LUT R2, R2, 0x1, RZ, 0xc0, !PT ;  /* 0x0000000102027812 */ /* 0x000fe400078ec0ff */
[----:B------:R-:W0:Y:S01]  /*32540*/  @P4 S2R R3, SR_CgaCtaId ;  /* 0x0000000000034919 */ /* 0x000e220000008800 */
[----:B------:R-:W-:Y:S02]  /*32550*/  ISETP.LT.U32.AND P1, PT, R0, 0x4, P1 ;  /* 0x000000040000780c */ /* 0x000fe40000f21070 */
[----:B------:R-:W-:Y:S02]  /*32560*/  ISETP.NE.U32.AND P2, PT, R2, 0x1, PT ;  /* 0x000000010200780c */ /* 0x000fe40003f45070 */
[----:B------:R-:W-:Y:S02]  /*32570*/  @P4 MOV R2, 0x400 ;  /* 0x0000040000024802 */ /* 0x000fe40000000f00 */
[----:B------:R-:W-:Y:S02]  /*32580*/  ISETP.GT.U32.AND P2, PT, R0, 0x3, !P2 ;  /* 0x000000030000780c */ /* 0x000fe40005744070 */
[----:B------:R-:W-:-:S02]  /*32590*/  LOP3.LUT R6, R6, 0x3, RZ, 0xc0, !PT ;  /* 0x0000000306067812 */ /* 0x000fc400078ec0ff */
[----:B------:R-:W-:Y:S02]  /*325a0*/  PRMT R9, RZ, 0x7610, R9 ;  /* 0x00007610ff097816 */ /* 0x000fe40000000009 */
[----:B0-----:R-:W-:Y:S02]  /*325b0*/  @P4 LEA R2, R3, R2, 0x18 ;  /* 0x0000000203024211 */ /* 0x001fe400078ec0ff */
[----:B------:R-:W-:Y:S02]  /*325c0*/  SEL R3, RZ, 0x1, !P2 ;  /* 0x00000001ff037807 */ /* 0x000fe40005000000 */
[----:B------:R0:W-:Y:S02]  /*325d0*/  @P4 SYNCS.ARRIVE.TRANS64.A1T0 RZ, [R2+URZ+0x58], RZ ;  /* 0x000058ff02ff49a7 */ /* 0x0001e4000810003f */
[----:B0-----:R-:W-:-:S04]  /*325e0*/  SEL R2, RZ, 0x1, !P1 ;  /* 0x00000001ff027807 */ /* 0x001fc80004800000 */
[----:B------:R-:W-:Y:S01]  /*325f0*/  LOP3.LUT R7, R3, R7, R2, 0x96, !PT ;  /* 0x0000000703077212 */ /* 0x000fe200078e9602 */
[----:B------:R-:W-:Y:S01]  /*32600*/  IMAD.MOV.U32 R3, RZ, RZ, -0x1 ;  /* 0xffffffffff037424 */ /* 0x000fe200078e00ff */
[----:B------:R-:W-:Y:S02]  /*32610*/  MOV R2, 0xffffffff ;  /* 0xffffffff00027802 */ /* 0x000fe40000000f00 */
[----:B--2---:R-:W-:-:S04]  /*32620*/  IADD3 R14, P1, R14, UR22, RZ ;  /* 0x000000160e0e7c10 */ /* 0x004fc8000ff3e0ff */
[----:B------:R-:W-:Y:S01]  /*32630*/  IADD3.X R17, R17, UR39, RZ, P1, !PT ;  /* 0x0000002711117c10 */ /* 0x000fe20008ffe4ff */
[----:B------:R0:W-:Y:S01]  /*32640*/  STL [R1+0x200], R14 ;  /* 0x0002000e01007387 */ /* 0x0001e20000100800 */
[----:B------:R-:W-:-:S04]  /*32650*/  ISETP.GE.U32.AND P1, PT, R14, UR4, PT ;  /* 0x000000040e007c0c */ /* 0x000fc8000bf26070 */
[----:B------:R-:W-:-:S13]  /*32660*/  ISETP.GE.U32.AND.EX P1, PT, R17, UR5, PT, P1 ;  /* 0x0000000511007c0c */ /* 0x000fda000bf26110 */
[----:B0-----:R-:W-:Y:S05]  /*32670*/  @P1 BRA `(.L_x_553) ;  /* 0x0000000400641947 */ /* 0x001fea0003800000 */
[----:B------:R-:W0:Y:S01]  /*32680*/  S2R R8, SR_CTAID.X ;  /* 0x0000000000087919 */ /* 0x000e220000002500 */
[----:B------:R-:W-:Y:S01]  /*32690*/  ULDC UR4, c[0x0][0x150] ;  /* 0x0000540000047ab9 */ /* 0x000fe20000000800 */
[----:B------:R-:W1:Y:S01]  /*326a0*/  LDC R3, c[0x0][0x144] ;  /* 0x00005100ff037b82 */ /* 0x000e620000000800 */
[----:B------:R-:W-:Y:S01]  /*326b0*/  UISETP.NE.AND UP0, UPT, UR38, URZ, UPT ;  /* 0x0000003f2600728c */ /* 0x000fe2000bf05270 */
[----:B------:R-:W2:Y:S01]  /*326c0*/  S2R R5, SR_CTAID.Y ;  /* 0x0000000000057919 */ /* 0x000ea20000002600 */
[----:B------:R-:W-:-:S04]  /*326d0*/  ULDC UR7, c[0x0][0x630] ;  /* 0x00018c0000077ab9 */ /* 0x000fc80000000800 */
[----:B------:R-:W-:Y:S01]  /*326e0*/  PLOP3.LUT P1, PT, PT, PT, UP0, 0x80, 0x0 ;  /* 0x000000000000781c */ /* 0x000fe20003f2f008 */
[----:B------:R-:W3:Y:S01]  /*326f0*/  LDC R12, c[0x0][0x148] ;  /* 0x00005200ff0c7b82 */ /* 0x000ee20000000800 */
[----:B0-----:R-:W-:Y:S02]  /*32700*/  I2FP.F32.U32 R2, R8 ;  /* 0x0000000800027245 */ /* 0x001fe40000201000 */
[----:B--2---:R-:W-:-:S03]  /*32710*/  I2FP.F32.U32 R4, R5 ;  /* 0x0000000500047245 */ /* 0x004fc60000201000 */
[----:B------:R-:W-:Y:S01]  /*32720*/  FMUL R2, R2, UR4 ;  /* 0x0000000402027c20 */ /* 0x000fe20008400000 */
[----:B------:R-:W-:Y:S02]  /*32730*/  ULDC UR4, c[0x0][0x154] ;  /* 0x0000550000047ab9 */ /* 0x000fe40000000800 */
[----:B------:R-:W-:Y:S01]  /*32740*/  FMUL R10, R4, UR4 ;  /* 0x00000004040a7c20 */ /* 0x000fe20008400000 */
[----:B------:R-:W-:Y:S02]  /*32750*/  ULDC.64 UR4, c[0x0][0x628] ;  /* 0x00018a0000047ab9 */ /* 0x000fe40000000a00 */
[----:B------:R-:W0:Y:S08]  /*32760*/  F2I.U32.TRUNC.NTZ R2, R2 ;  /* 0x0000000200027305 */ /* 0x000e30000020f000 */
[----:B------:R-:W2:Y:S01]  /*32770*/  F2I.U32.TRUNC.NTZ R10, R10 ;  /* 0x0000000a000a7305 */ /* 0x000ea2000020f000 */
[----:B0-----:R-:W-:-:S02]  /*32780*/  IADD3 R4, -R2, RZ, RZ ;  /* 0x000000ff02047210 */ /* 0x001fc40007ffe1ff */
[----:B------:R-:W-:-:S03]  /*32790*/  MOV R2, R14 ;  /* 0x0000000e00027202 */ /* 0x000fc60000000f00 */
[----:B-1----:R-:W-:Y:S02]  /*327a0*/  IMAD R8, R3, R4, R8 ;  /* 0x0000000403087224 */ /* 0x002fe400078e0208 */
[----:B--2---:R-:W-:-:S04]  /*327b0*/  IMAD.MOV R3, RZ, RZ, -R10 ;  /* 0x000000ffff037224 */ /* 0x004fc800078e0a0a */
[----:B---3--:R-:W-:Y:S01]  /*327c0*/  @P1 IMAD R8, R12, R3, R5 ;  /* 0x000000030c081224 */ /* 0x008fe200078e0205 */
[----:B------:R-:W-:Y:S01]  /*327d0*/  ISETP.NE.U32.AND P1, PT, RZ, UR4, PT ;  /* 0x00000004ff007c0c */ /* 0x000fe2000bf25070 */
[----:B------:R-:W-:-:S03]  /*327e0*/  IMAD.MOV.U32 R3, RZ, RZ, R17 ;  /* 0x000000ffff037224 */ /* 0x000fc600078e0011 */
[----:B------:R-:W-:-:S13]  /*327f0*/  ISETP.NE.AND.EX P1, PT, RZ, UR5, PT, P1 ;  /* 0x00000005ff007c0c */ /* 0x000fda000bf25310 */
[----:B------:R-:W-:Y:S05]  /*32800*/  @!P1 BRA `(.L_x_554) ;  /* 0x0000000000289947 */ /* 0x000fea0003800000 */
[----:B------:R-:W-:Y:S02]  /*32810*/  ULDC UR6, c[0x0][0x634] ;  /* 0x00018d0000067ab9 */ /* 0x000fe40000000800 */
[----:B------:R-:W-:-:S04]  /*32820*/  IADD3 R3, P1, R14, UR6, RZ ;  /* 0x000000060e037c10 */ /* 0x000fc8000ff3e0ff */
[----:B------:R-:W-:-:S05]  /*32830*/  IADD3.X R11, RZ, R17, RZ, P1, !PT ;  /* 0x00000011ff0b7210 */ /* 0x000fca0000ffe4ff */
[----:B------:R-:W-:-:S04]  /*32840*/  IMAD.WIDE.U32 R4, R11, UR4, RZ ;  /* 0x000000040b047c25 */ /* 0x000fc8000f8e00ff */
[----:B------:R-:W-:-:S04]  /*32850*/  IMAD.WIDE.U32 R4, P1, R3, UR5, R4 ;  /* 0x0000000503047c25 */ /* 0x000fc8000f820004 */
[----:B------:R-:W-:Y:S01]  /*32860*/  IMAD.WIDE.U32 R2, R3, UR4, RZ ;  /* 0x0000000403027c25 */ /* 0x000fe2000f8e00ff */
[----:B------:R-:W-:-:S04]  /*32870*/  MOV R2, R5 ;  /* 0x0000000500027202 */ /* 0x000fc80000000f00 */
[----:B------:R-:W-:Y:S01]  /*32880*/  IADD3 RZ, P2, R3, R4, RZ ;  /* 0x0000000403ff7210 */ /* 0x000fe20007f5e0ff */
[----:B------:R-:W-:-:S04]  /*32890*/  IMAD.X R3, RZ, RZ, RZ, P1 ;  /* 0x000000ffff037224 */ /* 0x000fc800008e06ff */
[----:B------:R-:W-:-:S08]  /*328a0*/  IMAD.WIDE.U32.X R2, R11, UR5, R2, P2 ;  /* 0x000000050b027c25 */ /* 0x000fd000090e0402 */
.L_x_554:
[--C-:B------:R-:W-:Y:S01]  /*328b0*/  SHF.R.U64 R10, R2, UR7, R3.reuse ;  /* 0x00000007020a7c19 */ /* 0x100fe20008001203 */
[----:B------:R-:W-:Y:S01]  /*328c0*/  ULDC.64 UR4, c[0x0][0x620] ;  /* 0x0001880000047ab9 */ /* 0x000fe20000000a00 */
[----:B------:R-:W-:Y:S01]  /*328d0*/  SHF.R.U32.HI R2, RZ, UR7, R3 ;  /* 0x00000007ff027c19 */ /* 0x000fe20008011603 */
[----:B------:R-:W-:Y:S01]  /*328e0*/  IMAD.MOV.U32 R3, RZ, RZ, R17 ;  /* 0x000000ffff037224 */ /* 0x000fe200078e0011 */
[----:B------:R-:W-:Y:S01]  /*328f0*/  IADD3 R11, P1, RZ, -R10, RZ ;  /* 0x8000000aff0b7210 */ /* 0x000fe20007f3e0ff */
[----:B------:R-:W-:-:S04]  /*32900*/  ULDC.64 UR6, c[0x0][0x640] ;  /* 0x0001900000067ab9 */ /* 0x000fc80000000a00 */
[----:B------:R-:W-:Y:S01]  /*32910*/  IMAD.X R2, RZ, RZ, ~R2, P1 ;  /* 0x000000ffff027224 */ /* 0x000fe200008e0e02 */
[----:B------:R-:W-:-:S03]  /*32920*/  ISETP.NE.U32.AND P1, PT, RZ, UR6, PT ;  /* 0x00000006ff007c0c */ /* 0x000fc6000bf25070 */
[----:B------:R-:W-:Y:S01]  /*32930*/  IMAD R2, R2, UR4, RZ ;  /* 0x0000000402027c24 */ /* 0x000fe2000f8e02ff */
[----:B------:R-:W-:-:S03]  /*32940*/  ISETP.NE.AND.EX P1, PT, RZ, UR7, PT, P1 ;  /* 0x00000007ff007c0c */ /* 0x000fc6000bf25310 */
[----:B------:R-:W-:Y:S01]  /*32950*/  IMAD R5, R11, UR5, R2 ;  /* 0x000000050b057c24 */ /* 0x000fe2000f8e0202 */
[----:B------:R-:W-:-:S05]  /*32960*/  MOV R2, R14 ;  /* 0x0000000e00027202 */ /* 0x000fca0000000f00 */
[----:B------:R-:W-:Y:S01]  /*32970*/  IMAD.WIDE.U32 R2, R11, UR4, R2 ;  /* 0x000000040b027c25 */ /* 0x000fe2000f8e0002 */
[----:B------:R-:W-:-:S04]  /*32980*/  ULDC UR4, c[0x0][0x618] ;  /* 0x0001860000047ab9 */ /* 0x000fc80000000800 */
[----:B------:R-:W-:-:S04]  /*32990*/  IADD3 R3, R3, R5, RZ ;  /* 0x0000000503037210 */ /* 0x000fc80007ffe0ff */
[--C-:B------:R-:W-:Y:S02]  /*329a0*/  SHF.R.U64 R11, R2, UR4, R3.reuse ;  /* 0x00000004020b7c19 */ /* 0x100fe40008001203 */
[----:B------:R-:W-:Y:S01]  /*329b0*/  SHF.R.U32.HI R2, RZ, UR4, R3 ;  /* 0x00000004ff027c19 */ /* 0x000fe20008011603 */
[----:B------:R-:W-:-:S03]  /*329c0*/  ULDC UR4, c[0x0][0x608] ;  /* 0x0001820000047ab9 */ /* 0x000fc60000000800 */
[--C-:B------:R-:W-:Y:S02]  /*329d0*/  SHF.R.U64 R12, R11, UR4, R2.reuse ;  /* 0x000000040b0c7c19 */ /* 0x100fe40008001202 */
[----:B------:R-:W-:Y:S01]  /*329e0*/  SHF.R.U32.HI R3, RZ, UR4, R2 ;  /* 0x00000004ff037c19 */ /* 0x000fe20008011602 */
[----:B------:R-:W-:-:S03]  /*329f0*/  ULDC UR4, c[0x0][0x658] ;  /* 0x0001960000047ab9 */ /* 0x000fc60000000800 */
[--C-:B------:R-:W-:Y:S02]  /*32a00*/  SHF.R.U64 R13, R12, UR4, R3.reuse ;  /* 0x000000040c0d7c19 */ /* 0x100fe40008001203 */
[----:B------:R-:W-:-:S03]  /*32a10*/  SHF.R.U32.HI R15, RZ, UR4, R3 ;  /* 0x00000004ff0f7c19 */ /* 0x000fc60008011603 */
[----:B------:R-:W-:Y:S01]  /*32a20*/  IMAD.MOV.U32 R2, RZ, RZ, R13 ;  /* 0x000000ffff027224 */ /* 0x000fe200078e000d */
[----:B------:R-:W-:Y:S01]  /*32a30*/  MOV R3, R15 ;  /* 0x0000000f00037202 */ /* 0x000fe20000000f00 */
[----:B------:R-:W-:Y:S06]  /*32a40*/  @!P1 BRA `(.L_x_555) ;  /* 0x0000000000289947 */ /* 0x000fec0003800000 */
[----:B------:R-:W-:Y:S02]  /*32a50*/  ULDC UR4, c[0x0][0x64c] ;  /* 0x0001930000047ab9 */ /* 0x000fe40000000800 */
[----:B------:R-:W-:-:S05]  /*32a60*/  IADD3 R3, P1, R13, UR4, RZ ;  /* 0x000000040d037c10 */ /* 0x000fca000ff3e0ff */
[----:B------:R-:W-:-:S04]  /*32a70*/  IMAD.X R15, RZ, RZ, R15, P1 ;  /* 0x000000ffff0f7224 */ /* 0x000fc800008e060f */
[----:B------:R-:W-:-:S04]  /*32a80*/  IMAD.WIDE.U32 R4, R15, UR6, RZ ;  /* 0x000000060f047c25 */ /* 0x000fc8000f8e00ff */
[----:B------:R-:W-:-:S04]  /*32a90*/  IMAD.WIDE.U32 R4, P1, R3, UR7, R4 ;  /* 0x0000000703047c25 */ /* 0x000fc8000f820004 */
[----:B------:R-:W-:-:S04]  /*32aa0*/  IMAD.WIDE.U32 R2, R3, UR6, RZ ;  /* 0x0000000603027c25 */ /* 0x000fc8000f8e00ff */
[----:B------:R-:W-:Y:S01]  /*32ab0*/  IMAD.MOV.U32 R2, RZ, RZ, R5 ;  /* 0x000000ffff027224 */ /* 0x000fe200078e0005 */
[----:B------:R-:W-:Y:S02]  /*32ac0*/  IADD3 RZ, P2, R3, R4, RZ ;  /* 0x0000000403ff7210 */ /* 0x000fe40007f5e0ff */
[----:B------:R-:W-:-:S03]  /*32ad0*/  IADD3.X R3, RZ, RZ, RZ, P1, !PT ;  /* 0x000000ffff037210 */ /* 0x000fc60000ffe4ff */
[----:B------:R-:W-:-:S08]  /*32ae0*/  IMAD.WIDE.U32.X R2, R15, UR7, R2, P2 ;  /* 0x000000070f027c25 */ /* 0x000fd000090e0402 */
.L_x_555:
[----:B------:R-:W-:Y:S01]  /*32af0*/  ULDC UR4, c[0x0][0x648] ;  /* 0x0001920000047ab9 */ /* 0x000fe20000000800 */
[----:B------:R-:W-:Y:S01]  /*32b00*/  LOP3.LUT R12, R12, UR29, RZ, 0xc0, !PT ;  /* 0x0000001d0c0c7c12 */ /* 0x000fe2000f8ec0ff */
[----:B------:R-:W-:Y:S01]  /*32b10*/  UISETP.NE.AND UP0, UPT, UR38, URZ, UPT ;  /* 0x0000003f2600728c */ /* 0x000fe2000bf05270 */
[----:B------:R-:W-:Y:S01]  /*32b20*/  SHF.R.U64 R3, R2, UR4, R3 ;  /* 0x0000000402037c19 */ /* 0x000fe20008001203 */
[----:B------:R-:W-:Y:S01]  /*32b30*/  ULDC UR4, c[0x0][0x638] ;  /* 0x00018e0000047ab9 */ /* 0x000fe20000000800 */
[----:B------:R-:W-:Y:S02]  /*32b40*/  IMAD.MOV.U32 R4, RZ, RZ, 0x1 ;  /* 0x00000001ff047424 */ /* 0x000fe400078e00ff */
[C---:B------:R-:W-:Y:S01]  /*32b50*/  IADD3 R2, -R3.reuse, RZ, RZ ;  /* 0x000000ff03027210 */ /* 0x040fe20007ffe1ff */
[----:B------:R-:W-:Y:S01]  /*32b60*/  IMAD R5, R3, UR13, R12 ;  /* 0x0000000d03057c24 */ /* 0x000fe2000f8e020c */
[----:B------:R-:W-:Y:S02]  /*32b70*/  PLOP3.LUT P1, PT, PT, PT, UP0, 0x40, 0x0 ;  /* 0x000000000000781c */ /* 0x000fe40003f2e808 */
[----:B------:R-:W-:Y:S01]  /*32b80*/  PLOP3.LUT P2, PT, PT, PT, UP0, 0x40, 0x0 ;  /* 0x000000000000781c */ /* 0x000fe20003f4e808 */
[----:B------:R-:W-:Y:S01]  /*32b90*/  IMAD R13, R2, UR4, R13 ;  /* 0x00000004020d7c24 */ /* 0x000fe2000f8e020d */
[----:B------:R-:W-:Y:S01]  /*32ba0*/  ULDC UR4, c[0x0][0x610] ;  /* 0x0001840000047ab9 */ /* 0x000fe20000000800 */
[----:B------:R-:W-:Y:S01]  /*32bb0*/  LOP3.LUT R2, R11, UR21, RZ, 0xc0, !PT ;  /* 0x000000150b027c12 */ /* 0x000fe2000f8ec0ff */
[----:B------:R-:W-:Y:S01]  /*32bc0*/  IMAD R8, R5, UR4, R8 ;  /* 0x0000000405087c24 */ /* 0x000fe2000f8e0208 */
[----:B------:R-:W-:-:S03]  /*32bd0*/  ULDC UR4, c[0x0][0x600] ;  /* 0x0001800000047ab9 */ /* 0x000fc60000000800 */
[----:B------:R-:W-:-:S05]  /*32be0*/  IMAD R13, R13, UR4, R2 ;  /* 0x000000040d0d7c24 */ /* 0x000fca000f8e0202 */
[----:B------:R-:W-:Y:S02]  /*32bf0*/  SEL R2, R13, R8, P1 ;  /* 0x000000080d027207 */ /* 0x000fe40000800000 */
[----:B------:R-:W-:-:S07]  /*32c00*/  SEL R3, R8, R13, P2 ;  /* 0x0000000d08037207 */ /* 0x000fce0001000000 */
.L_x_553:
[----:B------:R-:W-:Y:S05]  /*32c10*/  BSYNC B1 ;  /* 0x0000000000017941 */ /* 0x000fea0003800000 */
.L_x_552:
[----:B------:R-:W-:-:S13]  /*32c20*/  LOP3.LUT P1, RZ, R4, 0xff, RZ, 0xc0, !PT ;  /* 0x000000ff04ff7812 */ /* 0x000fda000782c0ff */
[----:B------:R-:W-:Y:S05]  /*32c30*/  @P1 BRA `(.L_x_556) ;  /* 0xfffffff000a41947 */ /* 0x000fea000383ffff */
[----:B------:R-:W-:Y:S05]  /*32c40*/  BSYNC B0 ;  /* 0x0000000000007941 */ /* 0x000fea0003800000 */
.L_x_544:
[----:B------:R-:W-:-:S03]  /*32c50*/  UMOV UR4, 0xffffffff ;  /* 0xffffffff00047882 */ /* 0x000fc60000000000 */
[----:B------:R-:W-:Y:S05]  /*32c60*/  BRA.DIV UR4, `(.L_x_557) ;  /* 0x00000006041c7947 */ /* 0x000fea000b800000 */
[----:B------:R-:W-:-:S13]  /*32c70*/  ELECT P6, URZ, PT ;  /* 0x00000000003f782f */ /* 0x000fda00038c0000 */
.L_x_571:
[----:B------:R-:W-:Y:S04]  /*32c80*/  BSSY B0, `(.L_x_558) ;  /* 0x000002c000007945 */ /* 0x000fe80003800000 */
[----:B------:R-:W-:Y:S05]  /*32c90*/  @!P6 BRA `(.L_x_559) ;  /* 0x0000000000a8e947 */ /* 0x000fea0003800000 */
[----:B------:R-:W-:-:S04]  /*32ca0*/  ULOP3.LUT UR4, UR37, 0x2, URZ, 0xfc, !UPT ;  /* 0x0000000225047892 */ /* 0x000fc8000f8efc3f */
[----:B------:R-:W-:-:S06]  /*32cb0*/  UISETP.NE.AND UP0, UPT, UR4, 0x3, UPT ;  /* 0x000000030400788c */ /* 0x000fcc000bf05270 */
[----:B------:R-:W-:-:S13]  /*32cc0*/  PLOP3.LUT P0, PT, PT, PT, UP0, 0x80, 0x0 ;  /* 0x000000000000781c */ /* 0x000fda0003f0f008 */
[----:B------:R-:W-:Y:S05]  /*32cd0*/  @!P0 BRA `(.L_x_560) ;  /* 0x0000000000048947 */ /* 0x000fea0003800000 */
[----:B------:R-:W-:Y:S01]  /*32ce0*/  BPT.TRAP 0x1 ;  /* 0x000000040000795c */ /* 0x000fe20000300000 */
.L_x_560:
[----:B------:R-:W0:Y:S01]  /*32cf0*/  S2R R3, SR_CgaCtaId ;  /* 0x0000000000037919 */ /* 0x000e220000008800 */
[----:B------:R-:W-:-:S04]  /*32d00*/  MOV R0, 0x400 ;  /* 0x0000040000007802 */ /* 0x000fc80000000f00 */
[----:B0-----:R-:W-:Y:S02]  /*32d10*/  LEA R3, R3, R0, 0x18 ;  /* 0x0000000003037211 */ /* 0x001fe400078ec0ff */
[----:B------:R-:W-:Y:S02]  /*32d20*/  SHF.L.U32 R0, R7, 0x1f, RZ ;  /* 0x0000001f07007819 */ /* 0x000fe400000006ff */
[----:B------:R-:W-:-:S05]  /*32d30*/  IADD3 R3, R3, 0x20, RZ ;  /* 0x0000002003037810 */ /* 0x000fca0007ffe0ff */
[----:B------:R-:W-:-:S04]  /*32d40*/  IMAD R5, R6, 0x8, R3 ;  /* 0x0000000806057824 */ /* 0x000fc800078e0203 */
[----:B------:R-:W0:Y:S02]  /*32d50*/  SYNCS.PHASECHK.TRANS64.TRYWAIT P0, [R5+URZ], R0 ;  /* 0x00000000050075a7 */ /* 0x000e24000800017f */
[----:B0-----:R-:W-:Y:S05]  /*32d60*/  @!P0 BRA `(.L_x_561) ;  /* 0x0000000000fc8947 */ /* 0x001fea0003800000 */
.L_x_572:
[----:B------:R-:W-:-:S04]  /*32d70*/  IADD3 R6, R6, 0x1, RZ ;  /* 0x0000000106067810 */ /* 0x000fc80007ffe0ff */
[----:B------:R-:W-:-:S04]  /*32d80*/  ISETP.NE.AND P0, PT, R6, 0x4, PT ;  /* 0x000000040600780c */ /* 0x000fc80003f05270 */
[----:B0-----:R-:W-:Y:S02]  /*32d90*/  SEL R0, RZ, 0x1, P0 ;  /* 0x00000001ff007807 */ /* 0x001fe40000000000 */
[----:B------:R-:W-:Y:S02]  /*32da0*/  SEL R6, R6, RZ, P0 ;  /* 0x000000ff06067207 */ /* 0x000fe40000000000 */
[----:B------:R-:W-:-:S03]  /*32db0*/  LOP3.LUT R7, R7, R0, RZ, 0x3c, !PT ;  /* 0x0000000007077212 */ /* 0x000fc600078e3cff */
[----:B------:R-:W-:Y:S01]  /*32dc0*/  IMAD R5, R6, 0x8, R3 ;  /* 0x0000000806057824 */ /* 0x000fe200078e0203 */
[----:B------:R-:W-:-:S04]  /*32dd0*/  SHF.L.U32 R0, R7, 0x1f, RZ ;  /* 0x0000001f07007819 */ /* 0x000fc800000006ff */
[----:B------:R-:W0:Y:S02]  /*32de0*/  SYNCS.PHASECHK.TRANS64.TRYWAIT P0, [R5+URZ], R0 ;  /* 0x00000000050075a7 */ /* 0x000e24000800017f */
[----:B0-----:R-:W-:Y:S05]  /*32df0*/  @!P0 BRA `(.L_x_562) ;  /* 0x0000000000ec8947 */ /* 0x001fea0003800000 */
.L_x_573:
[----:B0-----:R-:W-:-:S04]  /*32e00*/  IADD3 R0, R6, 0x1, RZ ;  /* 0x0000000106007810 */ /* 0x001fc80007ffe0ff */
[----:B------:R-:W-:-:S04]  /*32e10*/  ISETP.NE.AND P0, PT, R0, 0x4, PT ;  /* 0x000000040000780c */ /* 0x000fc80003f05270 */
[----:B------:R-:W-:Y:S02]  /*32e20*/  SEL R2, RZ, 0x1, P0 ;  /* 0x00000001ff027807 */ /* 0x000fe40000000000 */
[----:B------:R-:W-:Y:S02]  /*32e30*/  SEL R4, R0, RZ, P0 ;  /* 0x000000ff00047207 */ /* 0x000fe40000000000 */
[----:B------:R-:W-:-:S03]  /*32e40*/  LOP3.LUT R7, R7, R2, RZ, 0x3c, !PT ;  /* 0x0000000207077212 */ /* 0x000fc600078e3cff */
[----:B------:R-:W-:Y:S01]  /*32e50*/  IMAD R5, R4, 0x8, R3 ;  /* 0x0000000804057824 */ /* 0x000fe200078e0203 */
[----:B------:R-:W-:-:S04]  /*32e60*/  SHF.L.U32 R0, R7, 0x1f, RZ ;  /* 0x0000001f07007819 */ /* 0x000fc800000006ff */
[----:B------:R-:W0:Y:S02]  /*32e70*/  SYNCS.PHASECHK.TRANS64.TRYWAIT P0, [R5+URZ], R0 ;  /* 0x00000000050075a7 */ /* 0x000e24000800017f */
[----:B0-----:R-:W-:Y:S05]  /*32e80*/  @!P0 BRA `(.L_x_563) ;  /* 0x0000000000dc8947 */ /* 0x001fea0003800000 */
.L_x_574:
[----:B0-----:R-:W-:-:S04]  /*32e90*/  IADD3 R0, R4, 0x1, RZ ;  /* 0x0000000104007810 */ /* 0x001fc80007ffe0ff */
[----:B------:R-:W-:-:S04]  /*32ea0*/  ISETP.NE.AND P0, PT, R0, 0x4, PT ;  /* 0x000000040000780c */ /* 0x000fc80003f05270 */
[----:B------:R-:W-:Y:S02]  /*32eb0*/  SEL R2, RZ, 0x1, P0 ;  /* 0x00000001ff027807 */ /* 0x000fe40000000000 */
[----:B------:R-:W-:Y:S02]  /*32ec0*/  SEL R0, R0, RZ, P0 ;  /* 0x000000ff00007207 */ /* 0x000fe40000000000 */
[----:B------:R-:W-:-:S03]  /*32ed0*/  LOP3.LUT R2, R7, R2, RZ, 0x3c, !PT ;  /* 0x0000000207027212 */ /* 0x000fc600078e3cff */
[----:B------:R-:W-:Y:S01]  /*32ee0*/  IMAD R3, R0, 0x8, R3 ;  /* 0x0000000800037824 */ /* 0x000fe200078e0203 */
[----:B------:R-:W-:-:S07]  /*32ef0*/  SHF.L.U32 R0, R2, 0x1f, RZ ;  /* 0x0000001f02007819 */ /* 0x000fce00000006ff */
.L_x_564:
[----:B0-----:R0:W1:Y:S02]  /*32f00*/  SYNCS.PHASECHK.TRANS64.TRYWAIT P0, [R3+URZ], R0 ;  /* 0x00000000030075a7 */ /* 0x001064000800017f */
[----:B-1----:R-:W-:Y:S05]  /*32f10*/  @!P0 NANOSLEEP.SYNCS 0x989680 ;  /* 0x009896800000895d */ /* 0x002fea0003900000 */
[----:B------:R-:W1:Y:S02]  /*32f20*/  @!P0 SYNCS.PHASECHK.TRANS64 P0, [R3+URZ], R0 ;  /* 0x00000000030085a7 */ /* 0x000e64000800007f */
[----:B-1----:R-:W-:Y:S05]  /*32f30*/  @!P0 BRA `(.L_x_564) ;  /* 0xfffffffc00f08947 */ /* 0x002fea000383ffff */
.L_x_559:
[----:B------:R-:W-:Y:S05]  /*32f40*/  BSYNC B0 ;  /* 0x0000000000007941 */ /* 0x000fea0003800000 */
.L_x_558:
[----:B------:R-:W-:Y:S05]  /*32f50*/  EXIT ;  /* 0x000000000000794d */ /* 0x000fea0003800000 */
.L_x_17:
[----:B-1----:R1:W4:Y:S02]  /*32f60*/  SYNCS.PHASECHK.TRANS64.TRYWAIT P1, [R3+URZ], R0 ;  /* 0x00000000030075a7 */ /* 0x002324000802017f */
[----:B----4-:R-:W-:Y:S05]  /*32f70*/  @!P1 NANOSLEEP.SYNCS 0x989680 ;  /* 0x009896800000995d */ /* 0x010fea0003900000 */
[----:B------:R-:W4:Y:S02]  /*32f80*/  @!P1 SYNCS.PHASECHK.TRANS64 P1, [R3+URZ], R0 ;  /* 0x00000000030095a7 */ /* 0x000f24000802007f */
[----:B----4-:R-:W-:Y:S05]  /*32f90*/  @!P1 BRA `(.L_x_17) ;  /* 0xfffffffc00f09947 */ /* 0x010fea000383ffff */
[----:B------:R-:W-:Y:S05]  /*32fa0*/  BRA `(.L_x_16) ;  /* 0xfffffce400187947 */ /* 0x000fea000383ffff */
.L_x_22:
[----:B-1----:R-:W-:-:S04]  /*32fb0*/  MOV R4, UR10 ;  /* 0x0000000a00047c02 */ /* 0x002fc80008000f00 */
[----:B------:R1:W2:Y:S03]  /*32fc0*/  SYNCS.PHASECHK.TRANS64.TRYWAIT P1, [R4+URZ], R3 ;  /* 0x00000003040075a7 */ /* 0x0002a6000802017f */
[----:B--2---:R-:W-:Y:S05]  /*32fd0*/  @!P1 NANOSLEEP.SYNCS 0x989680 ;  /* 0x009896800000995d */ /* 0x004fea0003900000 */
[----:B------:R-:W2:Y:S02]  /*32fe0*/  @!P1 SYNCS.PHASECHK.TRANS64 P1, [R4+URZ], R3 ;  /* 0x00000003040095a7 */ /* 0x000ea4000802007f */
[----:B--2---:R-:W-:Y:S05]  /*32ff0*/  @!P1 BRA `(.L_x_22) ;  /* 0xfffffffc00ec9947 */ /* 0x004fea000383ffff */
[----:B------:R-:W-:Y:S05]  /*33000*/  BRA `(.L_x_21) ;  /* 0xfffffdd8007c7947 */ /* 0x000fea000383ffff */
.L_x_545:
[----:B------:R-:W-:Y:S01]  /*33010*/  BSSY B1, `(.L_x_565) ;  /* 0x0000006000017945 */ /* 0x000fe20003800000 */
[----:B------:R-:W-:-:S07]  /*33020*/  IMAD.MOV.U32 R15, RZ, RZ, -0x1 ;  /* 0xffffffffff0f7424 */ /* 0x000fce00078e00ff */
[----:B------:R-:W-:Y:S05]  /*33030*/  WARPSYNC.COLLECTIVE R15, `(.L_x_566) ;  /* 0x000000000f0c7348 */ /* 0x000fea0003c00000 */
[----:B------:R-:W-:Y:S02]  /*33040*/  ELECT P6, UR62, PT ;  /* 0x00000000003e782f */ /* 0x000fe400038c0000 */
[----:B------:R-:W-:Y:S01]  /*33050*/  MOV R14, UR62 ;  /* 0x0000003e000e7c02 */ /* 0x000fe20008000f00 */
[----:B------:R-:W-:Y:S10]  /*33060*/  ENDCOLLECTIVE ;  /* 0x000000000000791b */ /* 0x000ff40003800000 */
.L_x_566:
[----:B------:R-:W-:Y:S05]  /*33070*/  BSYNC B1 ;  /* 0x0000000000017941 */ /* 0x000fea0003800000 */
.L_x_565:
[----:B------:R-:W-:Y:S05]  /*33080*/  BRA `(.L_x_567) ;  /* 0xffffffec009c7947 */ /* 0x000fea000383ffff */
.L_x_548:
[----:B-1----:R1:W2:Y:S02]  /*33090*/  SYNCS.PHASECHK.TRANS64.TRYWAIT P1, [R14+URZ+0x20], R11 ;  /* 0x0000200b0e0075a7 */ /* 0x0022a4000802017f */
[----:B--2---:R-:W-:Y:S05]  /*330a0*/  @!P1 NANOSLEEP.SYNCS 0x989680 ;  /* 0x009896800000995d */ /* 0x004fea0003900000 */
[----:B------:R-:W2:Y:S02]  /*330b0*/  @!P1 SYNCS.PHASECHK.TRANS64 P1, [R14+URZ+0x20], R11 ;  /* 0x0000200b0e0095a7 */ /* 0x000ea4000802007f */
[----:B--2---:R-:W-:Y:S05]  /*330c0*/  @!P1 BRA `(.L_x_548) ;  /* 0xfffffffc00f09947 */ /* 0x004fea000383ffff */
[----:B------:R-:W-:Y:S05]  /*330d0*/  BRA `(.L_x_568) ;  /* 0xffffffec00d07947 */ /* 0x000fea000383ffff */
.L_x_557:
[----:B------:R-:W-:Y:S01]  /*330e0*/  BSSY B0, `(.L_x_569) ;  /* 0x0000006000007945 */ /* 0x000fe20003800000 */
[----:B------:R-:W-:-:S07]  /*330f0*/  MOV R15, 0xffffffff ;  /* 0xffffffff000f7802 */ /* 0x000fce0000000f00 */
[----:B------:R-:W-:Y:S05]  /*33100*/  WARPSYNC.COLLECTIVE R15, `(.L_x_570) ;  /* 0x000000000f0c7348 */ /* 0x000fea0003c00000 */
[----:B------:R-:W-:Y:S02]  /*33110*/  ELECT P6, UR62, PT ;  /* 0x00000000003e782f */ /* 0x000fe400038c0000 */
[----:B------:R-:W-:Y:S01]  /*33120*/  MOV R14, UR62 ;  /* 0x0000003e000e7c02 */ /* 0x000fe20008000f00 */
[----:B------:R-:W-:Y:S10]  /*33130*/  ENDCOLLECTIVE ;  /* 0x000000000000791b */ /* 0x000ff40003800000 */
.L_x_570:
[----:B------:R-:W-:Y:S05]  /*33140*/  BSYNC B0 ;  /* 0x0000000000007941 */ /* 0x000fea0003800000 */
.L_x_569:
[----:B------:R-:W-:Y:S05]  /*33150*/  BRA `(.L_x_571) ;  /* 0xfffffff800c87947 */ /* 0x000fea000383ffff */
.L_x_561:
[----:B0-----:R0:W1:Y:S02]  /*33160*/  SYNCS.PHASECHK.TRANS64.TRYWAIT P0, [R5+URZ], R0 ;  /* 0x00000000050075a7 */ /* 0x001064000800017f */
[----:B-1----:R-:W-:Y:S05]  /*33170*/  @!P0 NANOSLEEP.SYNCS 0x989680 ;  /* 0x009896800000895d */ /* 0x002fea0003900000 */
[----:B------:R-:W1:Y:S02]  /*33180*/  @!P0 SYNCS.PHASECHK.TRANS64 P0, [R5+URZ], R0 ;  /* 0x00000000050085a7 */ /* 0x000e64000800007f */
[----:B-1----:R-:W-:Y:S05]  /*33190*/  @!P0 BRA `(.L_x_561) ;  /* 0xfffffffc00f08947 */ /* 0x002fea000383ffff */
[----:B------:R-:W-:Y:S05]  /*331a0*/  BRA `(.L_x_572) ;  /* 0xfffffff800f07947 */ /* 0x000fea000383ffff */
.L_x_562:
[----:B0-----:R0:W1:Y:S02]  /*331b0*/  SYNCS.PHASECHK.TRANS64.TRYWAIT P0, [R5+URZ], R0 ;  /* 0x00000000050075a7 */ /* 0x001064000800017f */
[----:B-1----:R-:W-:Y:S05]  /*331c0*/  @!P0 NANOSLEEP.SYNCS 0x989680 ;  /* 0x009896800000895d */ /* 0x002fea0003900000 */
[----:B------:R-:W1:Y:S02]  /*331d0*/  @!P0 SYNCS.PHASECHK.TRANS64 P0, [R5+URZ], R0 ;  /* 0x00000000050085a7 */ /* 0x000e64000800007f */
[----:B-1----:R-:W-:Y:S05]  /*331e0*/  @!P0 BRA `(.L_x_562) ;  /* 0xfffffffc00f08947 */ /* 0x002fea000383ffff */
[----:B------:R-:W-:Y:S05]  /*331f0*/  BRA `(.L_x_573) ;  /* 0xfffffffc00007947 */ /* 0x000fea000383ffff */
.L_x_563:
[----:B0-----:R0:W1:Y:S02]  /*33200*/  SYNCS.PHASECHK.TRANS64.TRYWAIT P0, [R5+URZ], R0 ;  /* 0x00000000050075a7 */ /* 0x001064000800017f */
[----:B-1----:R-:W-:Y:S05]  /*33210*/  @!P0 NANOSLEEP.SYNCS 0x989680 ;  /* 0x009896800000895d */ /* 0x002fea0003900000 */
[----:B------:R-:W1:Y:S02]  /*33220*/  @!P0 SYNCS.PHASECHK.TRANS64 P0, [R5+URZ], R0 ;  /* 0x00000000050085a7 */ /* 0x000e64000800007f */
[----:B-1----:R-:W-:Y:S05]  /*33230*/  @!P0 BRA `(.L_x_563) ;  /* 0xfffffffc00f08947 */ /* 0x002fea000383ffff */
[----:B------:R-:W-:Y:S05]  /*33240*/  BRA `(.L_x_574) ;  /* 0xfffffffc00107947 */ /* 0x000fea000383ffff */
.L_x_575:
[----:B------:R-:W-:-:S00]  /*33250*/  BRA `(.L_x_575) ;  /* 0xfffffffc00fc7947 */ /* 0x000fc0000383ffff */
[----:B------:R-:W-:-:S00]  /*33260*/  NOP ;  /* 0x0000000000007918 */ /* 0x000fc00000000000 */
        /* <DEDUP_REMOVED lines=9> */
.L_x_576:


//--------------------- .nv.global.init           --------------------------
	.section	.nv.global.init,"aw",@progbits
.nv.global.init:
	.type		$str$22,@object
	.size		$str$22,($str$23 - $str$22)
$str$22:
        /*0000*/ 	.byte	0x6b, 0x5f, 0x74, 0x69, 0x6c, 0x65, 0x5f, 0x63, 0x6f, 0x75, 0x6e, 0x74, 0x20, 0x3e, 0x3d, 0x20
        /*0010*/ 	.byte	0x31, 0x00
	.type		$str$23,@object
	.size		$str$23,(__unnamed_1 - $str$23)
$str$23:
        /*0012*/ 	.byte	0x2f, 0x74, 0x6d, 0x70, 0x2f, 0x63, 0x75, 0x74, 0x6c, 0x61, 0x73, 0x73, 0x5f, 0x73, 0x77, 0x65
        /*0022*/ 	.byte	0x65, 0x70, 0x5f, 0x73, 0x72, 0x63, 0x2f, 0x69, 0x6e, 0x63, 0x6c, 0x75, 0x64, 0x65, 0x2f, 0x63
        /*0032*/ 	.byte	0x75, 0x74, 0x6c, 0x61, 0x73, 0x73, 0x2f, 0x67, 0x65, 0x6d, 0x6d, 0x2f, 0x63, 0x6f, 0x6c, 0x6c
        /*0042*/ 	.byte	0x65, 0x63, 0x74, 0x69, 0x76, 0x65, 0x2f, 0x73, 0x6d, 0x39, 0x30, 0x5f, 0x6d, 0x6d, 0x61, 0x5f
        /*0052*/ 	.byte	0x74, 0x6d, 0x61, 0x5f, 0x67, 0x6d, 0x6d, 0x61, 0x5f, 0x73, 0x73, 0x5f, 0x77, 0x61, 0x72, 0x70
        /*0062*/ 	.byte	0x73, 0x70, 0x65, 0x63, 0x69, 0x61, 0x6c, 0x69, 0x7a, 0x65, 0x64, 0x2e, 0x68, 0x70, 0x70, 0x00
	.type		__unnamed_1,@object
	.size		__unnamed_1,(.L_0 - __unnamed_1)
__unnamed_1:
        /* <DEDUP_REMOVED lines=178> */
        /*0b92*/ 	.byte	0x79, 0x5d, 0x00
.L_0:


//--------------------- .nv.shared._ZN7cutlass13device_kernelINS_4gemm6kernel13GemmUniversalIN4cute5tupleIJiiiiEEENS1_10collective13CollectiveMmaINS1_34MainloopSm90TmaGmmaWarpSpecializedILi4ENS5_IJNS4_1CILi1EEESB_SB_EEENS1_35KernelTmaWarpSpecializedCooperativeEEENS5_IJNSA_ILi256EEESF_NSA_ILi128EEEEEENS_10tfloat32_tENS5_IJlSB_lEEESI_SJ_NS4_8TiledMMAINS4_8MMA_AtomIJNS4_4SM904GMMA30MMA_64x256x8_F32TF32TF32_SS_TNILNSN_7ScaleInE1ELSP_1EEEEEENS4_6LayoutINS5_IJNSA_ILi2EEESB_SB_EEENS5_IJSB_NSA_ILi0EEESV_EEEEENS5_IJNS4_10UnderscoreESY_SY_EEEEENS4_13SM90_TMA_LOADENS4_14ComposedLayoutINS4_7SwizzleILi3ELi4ELi3EEENS4_18smem_ptr_flag_bitsILi32EEENSS_INS5_IJNSA_ILi8EEENSA_ILi32EEEEEENS5_IJS18_SB_EEEEEEEvNS4_8identityES11_S1C_vS1D_EENS_8epilogue10collective6detail29Sm90TmaWarpSpecializedAdapterINS1G_15DefaultEpilogueISI_SJ_SJ_NS1F_6thread17LinearCombinationISI_Li1EffLNS1K_9ScaleType4KindE0ELNS_15FloatRoundStyleE2ESI_EENS1_15EpilogueDefaultEEEEEvvEEEEvNT_6ParamsE --------------------------
	.section	.nv.shared._ZN7cutlass13device_kernelINS_4gemm6kernel13GemmUniversalIN4cute5tupleIJiiiiEEENS1_10collective13CollectiveMmaINS1_34MainloopSm90TmaGmmaWarpSpecializedILi4ENS5_IJNS4_1CILi1EEESB_SB_EEENS1_35KernelTmaWarpSpecializedCooperativeEEENS5_IJNSA_ILi256EEESF_NSA_ILi128EEEEEENS_10tfloat32_tENS5_IJlSB_lEEESI_SJ_NS4_8TiledMMAINS4_8MMA_AtomIJNS4_4SM904GMMA30MMA_64x256x8_F32TF32TF32_SS_TNILNSN_7ScaleInE1ELSP_1EEEEEENS4_6LayoutINS5_IJNSA_ILi2EEESB_SB_EEENS5_IJSB_NSA_ILi0EEESV_EEEEENS5_IJNS4_10UnderscoreESY_SY_EEEEENS4_13SM90_TMA_LOADENS4_14ComposedLayoutINS4_7SwizzleILi3ELi4ELi3EEENS4_18smem_ptr_flag_bitsILi32EEENSS_INS5_IJNSA_ILi8EEENSA_ILi32EEEEEENS5_IJS18_SB_EEEEEEEvNS4_8identityES11_S1C_vS1D_EENS_8epilogue10collective6detail29Sm90TmaWarpSpecializedAdapterINS1G_15DefaultEpilogueISI_SJ_SJ_NS1F_6thread17LinearCombinationISI_Li1EffLNS1K_9ScaleType4KindE0ELNS_15FloatRoundStyleE2ESI_EENS1_15EpilogueDefaultEEEEEvvEEEEvNT_6ParamsE,"aw",@nobits
	.sectionflags	@""
	.align	16
	.zero		1024


//--------------------- .nv.shared.reserved.0     --------------------------
	.section	.nv.shared.reserved.0,"aw",@nobits
	.weak		__nv_reservedSMEM_offset_0_alias
	.size		__nv_reservedSMEM_offset_0_alias, 0, 0
	.other		__nv_reservedSMEM_offset_0_alias,@"STO_CUDA_RESERVED_SHARED STV_DEFAULT"
__nv_reservedSMEM_offset_0_alias:
	.zero		0


//--------------------- .nv.global                --------------------------
	.section	.nv.global,"aw",@nobits
.nv.global:
	.type		_ZN40_INTERNAL_47f822fd_4_k_cu_6d14fbe8_136554cute1_E,@object
	.size		_ZN40_INTERNAL_47f822fd_4_k_cu_6d14fbe8_136554cute1_E,(_ZN40_INTERNAL_47f822fd_4_k_cu_6d14fbe8_136554cuda3std3__45__cpo6cbeginE - _ZN40_INTERNAL_47f822fd_4_k_cu_6d14fbe8_136554cute1_E)
_ZN40_INTERNAL_47f822fd_4_k_cu_6d14fbe8_136554cute1_E:
	.zero		1
	.type		_ZN40_INTERNAL_47f822fd_4_k_cu_6d14fbe8_136554cuda3std3__45__cpo6cbeginE,@object
	.size		_ZN40_INTERNAL_47f822fd_4_k_cu_6d14fbe8_136554cuda3std3__45__cpo6cbeginE,(_ZN40_INTERNAL_47f822fd_4_k_cu_6d14fbe8_136554cuda3std3__48in_placeE - _ZN40_INTERNAL_47f822fd_4_k_cu_6d14fbe8_136554cuda3std3__45__cpo6cbeginE)
_ZN40_INTERNAL_47f822fd_4_k_cu_6d14fbe8_136554cuda3std3__45__cpo6cbeginE:
	.zero		1
	.type		_ZN40_INTERNAL_47f822fd_4_k_cu_6d14fbe8_136554cuda3std3__48in_placeE,@object
	.size		_ZN40_INTERNAL_47f822fd_4_k_cu_6d14fbe8_136554cuda3std3__48in_placeE,(_ZN40_INTERNAL_47f822fd_4_k_cu_6d14fbe8_136554cuda3std6ranges3__45__cpo9iter_moveE - _ZN40_INTERNAL_47f822fd_4_k_cu_6d14fbe8_136554cuda3std3__48in_placeE)
_ZN40_INTERNAL_47f822fd_4_k_cu_6d14fbe8_136554cuda3std3__48in_placeE:
	.zero		1
	.type		_ZN40_INTERNAL_47f822fd_4_k_cu_6d14fbe8_136554cuda3std6ranges3__45__cpo9iter_moveE,@object
	.size		_ZN40_INTERNAL_47f822fd_4_k_cu_6d14fbe8_136554cuda3std6ranges3__45__cpo9iter_moveE,(_ZN40_INTERNAL_47f822fd_4_k_cu_6d14fbe8_136554cuda3std3__45__cpo5beginE - _ZN40_INTERNAL_47f822fd_4_k_cu_6d14fbe8_136554cuda3std6ranges3__45__cpo9iter_moveE)
_ZN40_INTERNAL_47f822fd_4_k_cu_6d14fbe8_136554cuda3std6ranges3__45__cpo9iter_moveE:
	.zero		1
	.type		_ZN40_INTERNAL_47f822fd_4_k_cu_6d14fbe8_136554cuda3std3__45__cpo5beginE,@object
	.size		_ZN40_INTERNAL_47f822fd_4_k_cu_6d14fbe8_136554cuda3std3__45__cpo5beginE,(_ZN40_INTERNAL_47f822fd_4_k_cu_6d14fbe8_136554cuda3std3__442_GLOBAL__N__47f822fd_4_k_cu_6d14fbe8_136556ignoreE - _ZN40_INTERNAL_47f822fd_4_k_cu_6d14fbe8_136554cuda3std3__45__cpo5beginE)
_ZN40_INTERNAL_47f822fd_4_k_cu_6d14fbe8_136554cuda3std3__45__cpo5beginE:
	.zero		1
	.type		_ZN40_INTERNAL_47f822fd_4_k_cu_6d14fbe8_136554cuda3std3__442_GLOBAL__N__47f822fd_4_k_cu_6d14fbe8_136556ignoreE,@object
	.size		_ZN40_INTERNAL_47f822fd_4_k_cu_6d14fbe8_136554cuda3std3__442_GLOBAL__N__47f822fd_4_k_cu_6d14fbe8_136556ignoreE,(_ZN40_INTERNAL_47f822fd_4_k_cu_6d14fbe8_136554cute7productE - _ZN40_INTERNAL_47f822fd_4_k_cu_6d14fbe8_136554cuda3std3__442_GLOBAL__N__47f822fd_4_k_cu_6d14fbe8_136556ignoreE)
_ZN40_INTERNAL_47f822fd_4_k_cu_6d14fbe8_136554cuda3std3__442_GLOBAL__N__47f822fd_4_k_cu_6d14fbe8_136556ignoreE:
	.zero		1
	.type		_ZN40_INTERNAL_47f822fd_4_k_cu_6d14fbe8_136554cute7productE,@object
	.size		_ZN40_INTERNAL_47f822fd_4_k_cu_6d14fbe8_136554cute7productE,(_ZN40_INTERNAL_47f822fd_4_k_cu_6d14fbe8_136554cuda3std3__45__cpo3endE - _ZN40_INTERNAL_47f822fd_4_k_cu_6d14fbe8_136554cute7productE)
_ZN40_INTERNAL_47f822fd_4_k_cu_6d14fbe8_136554cute7productE:
	.zero		1
	.type		_ZN40_INTERNAL_47f822fd_4_k_cu_6d14fbe8_136554cuda3std3__45__cpo3endE,@object
	.size		_ZN40_INTERNAL_47f822fd_4_k_cu_6d14fbe8_136554cuda3std3__45__cpo3endE,(_ZN40_INTERNAL_47f822fd_4_k_cu_6d14fbe8_136554cuda3std3__419piecewise_constructE - _ZN40_INTERNAL_47f822fd_4_k_cu_6d14fbe8_136554cuda3std3__45__cpo3endE)
_ZN40_INTERNAL_47f822fd_4_k_cu_6d14fbe8_136554cuda3std3__45__cpo3endE:
	.zero		1
	.type		_ZN40_INTERNAL_47f822fd_4_k_cu_6d14fbe8_136554cuda3std3__419piecewise_constructE,@object
	.size		_ZN40_INTERNAL_47f822fd_4_k_cu_6d14fbe8_136554cuda3std3__419piecewise_constructE,(_ZN40_INTERNAL_47f822fd_4_k_cu_6d14fbe8_136554cuda3std3__45__cpo4cendE - _ZN40_INTERNAL_47f822fd_4_k_cu_6d14fbe8_136554cuda3std3__419piecewise_constructE)
_ZN40_INTERNAL_47f822fd_4_k_cu_6d14fbe8_136554cuda3std3__419piecewise_constructE:
	.zero		1
	.type		_ZN40_INTERNAL_47f822fd_4_k_cu_6d14fbe8_136554cuda3std3__45__cpo4cendE,@object
	.size		_ZN40_INTERNAL_47f822fd_4_k_cu_6d14fbe8_136554cuda3std3__45__cpo4cendE,(_ZN40_INTERNAL_47f822fd_4_k_cu_6d14fbe8_136554cuda3std6ranges3__45__cpo4swapE - _ZN40_INTERNAL_47f822fd_4_k_cu_6d14fbe8_136554cuda3std3__45__cpo4cendE)
_ZN40_INTERNAL_47f822fd_4_k_cu_6d14fbe8_136554cuda3std3__45__cpo4cendE:
	.zero		1
	.type		_ZN40_INTERNAL_47f822fd_4_k_cu_6d14fbe8_136554cuda3std6ranges3__45__cpo4swapE,@object
	.size		_ZN40_INTERNAL_47f822fd_4_k_cu_6d14fbe8_136554cuda3std6ranges3__45__cpo4swapE,(.L_8 - _ZN40_INTERNAL_47f822fd_4_k_cu_6d14fbe8_136554cuda3std6ranges3__45__cpo4swapE)
_ZN40_INTERNAL_47f822fd_4_k_cu_6d14fbe8_136554cuda3std6ranges3__45__cpo4swapE:
	.zero		1
.L_8:


//--------------------- .nv.constant0._ZN7cutlass13device_kernelINS_4gemm6kernel13GemmUniversalIN4cute5tupleIJiiiiEEENS1_10collective13CollectiveMmaINS1_34MainloopSm90TmaGmmaWarpSpecializedILi4ENS5_IJNS4_1CILi1EEESB_SB_EEENS1_35KernelTmaWarpSpecializedCooperativeEEENS5_IJNSA_ILi256EEESF_NSA_ILi128EEEEEENS_10tfloat32_tENS5_IJlSB_lEEESI_SJ_NS4_8TiledMMAINS4_8MMA_AtomIJNS4_4SM904GMMA30MMA_64x256x8_F32TF32TF32_SS_TNILNSN_7ScaleInE1ELSP_1EEEEEENS4_6LayoutINS5_IJNSA_ILi2EEESB_SB_EEENS5_IJSB_NSA_ILi0EEESV_EEEEENS5_IJNS4_10UnderscoreESY_SY_EEEEENS4_13SM90_TMA_LOADENS4_14ComposedLayoutINS4_7SwizzleILi3ELi4ELi3EEENS4_18smem_ptr_flag_bitsILi32EEENSS_INS5_IJNSA_ILi8EEENSA_ILi32EEEEEENS5_IJS18_SB_EEEEEEEvNS4_8identityES11_S1C_vS1D_EENS_8epilogue10collective6detail29Sm90TmaWarpSpecializedAdapterINS1G_15DefaultEpilogueISI_SJ_SJ_NS1F_6thread17LinearCombinationISI_Li1EffLNS1K_9ScaleType4KindE0ELNS_15FloatRoundStyleE2ESI_EENS1_15EpilogueDefaultEEEEEvvEEEEvNT_6ParamsE --------------------------
	.section	.nv.constant0._ZN7cutlass13device_kernelINS_4gemm6kernel13GemmUniversalIN4cute5tupleIJiiiiEEENS1_10collective13CollectiveMmaINS1_34MainloopSm90TmaGmmaWarpSpecializedILi4ENS5_IJNS4_1CILi1EEESB_SB_EEENS1_35KernelTmaWarpSpecializedCooperativeEEENS5_IJNSA_ILi256EEESF_NSA_ILi128EEEEEENS_10tfloat32_tENS5_IJlSB_lEEESI_SJ_NS4_8TiledMMAINS4_8MMA_AtomIJNS4_4SM904GMMA30MMA_64x256x8_F32TF32TF32_SS_TNILNSN_7ScaleInE1ELSP_1EEEEEENS4_6LayoutINS5_IJNSA_ILi2EEESB_SB_EEENS5_IJSB_NSA_ILi0EEESV_EEEEENS5_IJNS4_10UnderscoreESY_SY_EEEEENS4_13SM90_TMA_LOADENS4_14ComposedLayoutINS4_7SwizzleILi3ELi4ELi3EEENS4_18smem_ptr_flag_bitsILi32EEENSS_INS5_IJNSA_ILi8EEENSA_ILi32EEEEEENS5_IJS18_SB_EEEEEEEvNS4_8identityES11_S1C_vS1D_EENS_8epilogue10collective6detail29Sm90TmaWarpSpecializedAdapterINS1G_15DefaultEpilogueISI_SJ_SJ_NS1F_6thread17LinearCombinationISI_Li1EffLNS1K_9ScaleType4KindE0ELNS_15FloatRoundStyleE2ESI_EENS1_15EpilogueDefaultEEEEEvvEEEEvNT_6ParamsE,"a",@progbits
	.sectionflags	@""
	.align	4
.nv.constant0._ZN7cutlass13device_kernelINS_4gemm6kernel13GemmUniversalIN4cute5tupleIJiiiiEEENS1_10collective13CollectiveMmaINS1_34MainloopSm90TmaGmmaWarpSpecializedILi4ENS5_IJNS4_1CILi1EEESB_SB_EEENS1_35KernelTmaWarpSpecializedCooperativeEEENS5_IJNSA_ILi256EEESF_NSA_ILi128EEEEEENS_10tfloat32_tENS5_IJlSB_lEEESI_SJ_NS4_8TiledMMAINS4_8MMA_AtomIJNS4_4SM904GMMA30MMA_64x256x8_F32TF32TF32_SS_TNILNSN_7ScaleInE1ELSP_1EEEEEENS4_6LayoutINS5_IJNSA_ILi2EEESB_SB_EEENS5_IJSB_NSA_ILi0EEESV_EEEEENS5_IJNS4_10UnderscoreESY_SY_EEEEENS4_13SM90_TMA_LOADENS4_14ComposedLayoutINS4_7SwizzleILi3ELi4ELi3EEENS4_18smem_ptr_flag_bitsILi32EEENSS_INS5_IJNSA_ILi8EEENSA_ILi32EEEEEENS5_IJS18_SB_EEEEEEEvNS4_8identityES11_S1C_vS1D_EENS_8epilogue10collective6detail29Sm90TmaWarpSpecializedAdapterINS1G_15DefaultEpilogueISI_SJ_SJ_NS1F_6thread17LinearCombinationISI_Li1EffLNS1K_9ScaleType4KindE0ELNS_15FloatRoundStyleE2ESI_EENS1_15EpilogueDefaultEEEEEvvEEEEvNT_6ParamsE:
	.zero		1664


//--------------------- SYMBOLS --------------------------

	.type		.nv.reservedSmem.offset0,@object
	.size		.nv.reservedSmem.offset0,0x4
	.type		__assertfail,@function
